//
// Generated by NVIDIA NVVM Compiler
//
// Compiler Build ID: CL-36424714
// Cuda compilation tools, release 13.0, V13.0.88
// Based on NVVM 20.0.0
//

.version 9.0
.target sm_100
.address_size 64

	// .globl	_Z23non_central_chi2_kernelPfifi
.global .align 4 .b8 precalc_xorwow_matrix[102400];
.global .align 4 .b8 precalc_xorwow_offset_matrix[102400];
.global .align 4 .b8 mrg32k3aM1[2304];
.global .align 4 .b8 mrg32k3aM2[2304];
.global .align 4 .b8 mrg32k3aM1SubSeq[2016];
.global .align 4 .b8 mrg32k3aM2SubSeq[2016];
.global .align 4 .b8 mrg32k3aM1Seq[2304];
.global .align 4 .b8 mrg32k3aM2Seq[2304];
.const .align 8 .b8 __cr_lgamma_table[72];

.visible .entry _Z23non_central_chi2_kernelPfifi(
	.param .u64 .ptr .align 1 _Z23non_central_chi2_kernelPfifi_param_0,
	.param .u32 _Z23non_central_chi2_kernelPfifi_param_1,
	.param .f32 _Z23non_central_chi2_kernelPfifi_param_2,
	.param .u32 _Z23non_central_chi2_kernelPfifi_param_3
)
{
	.local .align 8 .b8 	__local_depot0[48];
	.reg .b64 	%SP;
	.reg .b64 	%SPL;
	.reg .pred 	%p<151>;
	.reg .b32 	%r<1537>;
	.reg .b32 	%f<426>;
	.reg .b64 	%rd<39>;
	.reg .b64 	%fd<167>;

	mov.u64 	%SPL, __local_depot0;
	ld.param.u32 	%r624, [_Z23non_central_chi2_kernelPfifi_param_1];
	ld.param.f32 	%f50, [_Z23non_central_chi2_kernelPfifi_param_2];
	ld.param.u32 	%r625, [_Z23non_central_chi2_kernelPfifi_param_3];
	mov.u32 	%r626, %ntid.x;
	mov.u32 	%r627, %ctaid.x;
	mov.u32 	%r628, %tid.x;
	mad.lo.s32 	%r1, %r626, %r627, %r628;
	setp.ge.s32 	%p1, %r1, %r625;
	@%p1 bra 	$L__BB0_171;
	add.u64 	%rd1, %SPL, 0;
	cvt.s64.s32 	%rd2, %r1;
	mov.b32 	%r1221, 1593684748;
	mov.b32 	%r634, 832094735;
	st.local.v2.u32 	[%rd1], {%r634, %r1221};
	mov.b32 	%r1219, -123459836;
	mov.b32 	%r1220, 1111207954;
	st.local.v2.u32 	[%rd1+8], {%r1220, %r1219};
	mov.b32 	%r1217, 1476011280;
	mov.b32 	%r1218, -589760388;
	st.local.v2.u32 	[%rd1+16], {%r1218, %r1217};
	setp.eq.s32 	%p2, %r1, 0;
	@%p2 bra 	$L__BB0_116;
	mov.b32 	%r1204, 0;
	mov.b32 	%r1221, 1593684748;
	mov.b32 	%r1220, 1111207954;
	mov.b32 	%r1219, -123459836;
	mov.b32 	%r1218, -589760388;
	mov.b32 	%r1217, 1476011280;
	mov.u64 	%rd13, precalc_xorwow_matrix;
	mov.u64 	%rd38, %rd2;
$L__BB0_3:
	mov.u64 	%rd3, %rd38;
	and.b64  	%rd4, %rd3, 3;
	setp.eq.s64 	%p3, %rd4, 0;
	@%p3 bra 	$L__BB0_115;
	mul.wide.u32 	%rd12, %r1204, 3200;
	add.s64 	%rd5, %rd13, %rd12;
	mov.b32 	%r1217, 0;
	mov.u32 	%r1218, %r1217;
	mov.u32 	%r1219, %r1217;
	mov.u32 	%r1220, %r1217;
	mov.u32 	%r1221, %r1217;
	mov.u32 	%r1210, %r1217;
$L__BB0_5:
	mul.wide.u32 	%rd14, %r1210, 4;
	add.s64 	%rd15, %rd1, %rd14;
	ld.local.u32 	%r14, [%rd15+4];
	shl.b32 	%r15, %r1210, 5;
	mov.b32 	%r1216, 0;
$L__BB0_6:
	.pragma "nounroll";
	shr.u32 	%r643, %r14, %r1216;
	and.b32  	%r644, %r643, 1;
	setp.eq.b32 	%p4, %r644, 1;
	not.pred 	%p5, %p4;
	add.s32 	%r645, %r15, %r1216;
	mul.lo.s32 	%r646, %r645, 5;
	mul.wide.u32 	%rd16, %r646, 4;
	add.s64 	%rd6, %rd5, %rd16;
	@%p5 bra 	$L__BB0_8;
	ld.global.u32 	%r647, [%rd6];
	xor.b32  	%r1221, %r1221, %r647;
	ld.global.u32 	%r648, [%rd6+4];
	xor.b32  	%r1220, %r1220, %r648;
	ld.global.u32 	%r649, [%rd6+8];
	xor.b32  	%r1219, %r1219, %r649;
	ld.global.u32 	%r650, [%rd6+12];
	xor.b32  	%r1218, %r1218, %r650;
	ld.global.u32 	%r651, [%rd6+16];
	xor.b32  	%r1217, %r1217, %r651;
$L__BB0_8:
	and.b32  	%r653, %r643, 2;
	setp.eq.s32 	%p6, %r653, 0;
	@%p6 bra 	$L__BB0_10;
	ld.global.u32 	%r654, [%rd6+20];
	xor.b32  	%r1221, %r1221, %r654;
	ld.global.u32 	%r655, [%rd6+24];
	xor.b32  	%r1220, %r1220, %r655;
	ld.global.u32 	%r656, [%rd6+28];
	xor.b32  	%r1219, %r1219, %r656;
	ld.global.u32 	%r657, [%rd6+32];
	xor.b32  	%r1218, %r1218, %r657;
	ld.global.u32 	%r658, [%rd6+36];
	xor.b32  	%r1217, %r1217, %r658;
$L__BB0_10:
	and.b32  	%r660, %r643, 4;
	setp.eq.s32 	%p7, %r660, 0;
	@%p7 bra 	$L__BB0_12;
	ld.global.u32 	%r661, [%rd6+40];
	xor.b32  	%r1221, %r1221, %r661;
	ld.global.u32 	%r662, [%rd6+44];
	xor.b32  	%r1220, %r1220, %r662;
	ld.global.u32 	%r663, [%rd6+48];
	xor.b32  	%r1219, %r1219, %r663;
	ld.global.u32 	%r664, [%rd6+52];
	xor.b32  	%r1218, %r1218, %r664;
	ld.global.u32 	%r665, [%rd6+56];
	xor.b32  	%r1217, %r1217, %r665;
$L__BB0_12:
	and.b32  	%r667, %r643, 8;
	setp.eq.s32 	%p8, %r667, 0;
	@%p8 bra 	$L__BB0_14;
	ld.global.u32 	%r668, [%rd6+60];
	xor.b32  	%r1221, %r1221, %r668;
	ld.global.u32 	%r669, [%rd6+64];
	xor.b32  	%r1220, %r1220, %r669;
	ld.global.u32 	%r670, [%rd6+68];
	xor.b32  	%r1219, %r1219, %r670;
	ld.global.u32 	%r671, [%rd6+72];
	xor.b32  	%r1218, %r1218, %r671;
	ld.global.u32 	%r672, [%rd6+76];
	xor.b32  	%r1217, %r1217, %r672;
$L__BB0_14:
	and.b32  	%r674, %r643, 16;
	setp.eq.s32 	%p9, %r674, 0;
	@%p9 bra 	$L__BB0_16;
	ld.global.u32 	%r675, [%rd6+80];
	xor.b32  	%r1221, %r1221, %r675;
	ld.global.u32 	%r676, [%rd6+84];
	xor.b32  	%r1220, %r1220, %r676;
	ld.global.u32 	%r677, [%rd6+88];
	xor.b32  	%r1219, %r1219, %r677;
	ld.global.u32 	%r678, [%rd6+92];
	xor.b32  	%r1218, %r1218, %r678;
	ld.global.u32 	%r679, [%rd6+96];
	xor.b32  	%r1217, %r1217, %r679;
$L__BB0_16:
	and.b32  	%r681, %r643, 32;
	setp.eq.s32 	%p10, %r681, 0;
	@%p10 bra 	$L__BB0_18;
	ld.global.u32 	%r682, [%rd6+100];
	xor.b32  	%r1221, %r1221, %r682;
	ld.global.u32 	%r683, [%rd6+104];
	xor.b32  	%r1220, %r1220, %r683;
	ld.global.u32 	%r684, [%rd6+108];
	xor.b32  	%r1219, %r1219, %r684;
	ld.global.u32 	%r685, [%rd6+112];
	xor.b32  	%r1218, %r1218, %r685;
	ld.global.u32 	%r686, [%rd6+116];
	xor.b32  	%r1217, %r1217, %r686;
$L__BB0_18:
	and.b32  	%r688, %r643, 64;
	setp.eq.s32 	%p11, %r688, 0;
	@%p11 bra 	$L__BB0_20;
	ld.global.u32 	%r689, [%rd6+120];
	xor.b32  	%r1221, %r1221, %r689;
	ld.global.u32 	%r690, [%rd6+124];
	xor.b32  	%r1220, %r1220, %r690;
	ld.global.u32 	%r691, [%rd6+128];
	xor.b32  	%r1219, %r1219, %r691;
	ld.global.u32 	%r692, [%rd6+132];
	xor.b32  	%r1218, %r1218, %r692;
	ld.global.u32 	%r693, [%rd6+136];
	xor.b32  	%r1217, %r1217, %r693;
$L__BB0_20:
	and.b32  	%r695, %r643, 128;
	setp.eq.s32 	%p12, %r695, 0;
	@%p12 bra 	$L__BB0_22;
	ld.global.u32 	%r696, [%rd6+140];
	xor.b32  	%r1221, %r1221, %r696;
	ld.global.u32 	%r697, [%rd6+144];
	xor.b32  	%r1220, %r1220, %r697;
	ld.global.u32 	%r698, [%rd6+148];
	xor.b32  	%r1219, %r1219, %r698;
	ld.global.u32 	%r699, [%rd6+152];
	xor.b32  	%r1218, %r1218, %r699;
	ld.global.u32 	%r700, [%rd6+156];
	xor.b32  	%r1217, %r1217, %r700;
$L__BB0_22:
	and.b32  	%r702, %r643, 256;
	setp.eq.s32 	%p13, %r702, 0;
	@%p13 bra 	$L__BB0_24;
	ld.global.u32 	%r703, [%rd6+160];
	xor.b32  	%r1221, %r1221, %r703;
	ld.global.u32 	%r704, [%rd6+164];
	xor.b32  	%r1220, %r1220, %r704;
	ld.global.u32 	%r705, [%rd6+168];
	xor.b32  	%r1219, %r1219, %r705;
	ld.global.u32 	%r706, [%rd6+172];
	xor.b32  	%r1218, %r1218, %r706;
	ld.global.u32 	%r707, [%rd6+176];
	xor.b32  	%r1217, %r1217, %r707;
$L__BB0_24:
	and.b32  	%r709, %r643, 512;
	setp.eq.s32 	%p14, %r709, 0;
	@%p14 bra 	$L__BB0_26;
	ld.global.u32 	%r710, [%rd6+180];
	xor.b32  	%r1221, %r1221, %r710;
	ld.global.u32 	%r711, [%rd6+184];
	xor.b32  	%r1220, %r1220, %r711;
	ld.global.u32 	%r712, [%rd6+188];
	xor.b32  	%r1219, %r1219, %r712;
	ld.global.u32 	%r713, [%rd6+192];
	xor.b32  	%r1218, %r1218, %r713;
	ld.global.u32 	%r714, [%rd6+196];
	xor.b32  	%r1217, %r1217, %r714;
$L__BB0_26:
	and.b32  	%r716, %r643, 1024;
	setp.eq.s32 	%p15, %r716, 0;
	@%p15 bra 	$L__BB0_28;
	ld.global.u32 	%r717, [%rd6+200];
	xor.b32  	%r1221, %r1221, %r717;
	ld.global.u32 	%r718, [%rd6+204];
	xor.b32  	%r1220, %r1220, %r718;
	ld.global.u32 	%r719, [%rd6+208];
	xor.b32  	%r1219, %r1219, %r719;
	ld.global.u32 	%r720, [%rd6+212];
	xor.b32  	%r1218, %r1218, %r720;
	ld.global.u32 	%r721, [%rd6+216];
	xor.b32  	%r1217, %r1217, %r721;
$L__BB0_28:
	and.b32  	%r723, %r643, 2048;
	setp.eq.s32 	%p16, %r723, 0;
	@%p16 bra 	$L__BB0_30;
	ld.global.u32 	%r724, [%rd6+220];
	xor.b32  	%r1221, %r1221, %r724;
	ld.global.u32 	%r725, [%rd6+224];
	xor.b32  	%r1220, %r1220, %r725;
	ld.global.u32 	%r726, [%rd6+228];
	xor.b32  	%r1219, %r1219, %r726;
	ld.global.u32 	%r727, [%rd6+232];
	xor.b32  	%r1218, %r1218, %r727;
	ld.global.u32 	%r728, [%rd6+236];
	xor.b32  	%r1217, %r1217, %r728;
$L__BB0_30:
	and.b32  	%r730, %r643, 4096;
	setp.eq.s32 	%p17, %r730, 0;
	@%p17 bra 	$L__BB0_32;
	ld.global.u32 	%r731, [%rd6+240];
	xor.b32  	%r1221, %r1221, %r731;
	ld.global.u32 	%r732, [%rd6+244];
	xor.b32  	%r1220, %r1220, %r732;
	ld.global.u32 	%r733, [%rd6+248];
	xor.b32  	%r1219, %r1219, %r733;
	ld.global.u32 	%r734, [%rd6+252];
	xor.b32  	%r1218, %r1218, %r734;
	ld.global.u32 	%r735, [%rd6+256];
	xor.b32  	%r1217, %r1217, %r735;
$L__BB0_32:
	and.b32  	%r737, %r643, 8192;
	setp.eq.s32 	%p18, %r737, 0;
	@%p18 bra 	$L__BB0_34;
	ld.global.u32 	%r738, [%rd6+260];
	xor.b32  	%r1221, %r1221, %r738;
	ld.global.u32 	%r739, [%rd6+264];
	xor.b32  	%r1220, %r1220, %r739;
	ld.global.u32 	%r740, [%rd6+268];
	xor.b32  	%r1219, %r1219, %r740;
	ld.global.u32 	%r741, [%rd6+272];
	xor.b32  	%r1218, %r1218, %r741;
	ld.global.u32 	%r742, [%rd6+276];
	xor.b32  	%r1217, %r1217, %r742;
$L__BB0_34:
	and.b32  	%r744, %r643, 16384;
	setp.eq.s32 	%p19, %r744, 0;
	@%p19 bra 	$L__BB0_36;
	ld.global.u32 	%r745, [%rd6+280];
	xor.b32  	%r1221, %r1221, %r745;
	ld.global.u32 	%r746, [%rd6+284];
	xor.b32  	%r1220, %r1220, %r746;
	ld.global.u32 	%r747, [%rd6+288];
	xor.b32  	%r1219, %r1219, %r747;
	ld.global.u32 	%r748, [%rd6+292];
	xor.b32  	%r1218, %r1218, %r748;
	ld.global.u32 	%r749, [%rd6+296];
	xor.b32  	%r1217, %r1217, %r749;
$L__BB0_36:
	and.b32  	%r751, %r643, 32768;
	setp.eq.s32 	%p20, %r751, 0;
	@%p20 bra 	$L__BB0_38;
	ld.global.u32 	%r752, [%rd6+300];
	xor.b32  	%r1221, %r1221, %r752;
	ld.global.u32 	%r753, [%rd6+304];
	xor.b32  	%r1220, %r1220, %r753;
	ld.global.u32 	%r754, [%rd6+308];
	xor.b32  	%r1219, %r1219, %r754;
	ld.global.u32 	%r755, [%rd6+312];
	xor.b32  	%r1218, %r1218, %r755;
	ld.global.u32 	%r756, [%rd6+316];
	xor.b32  	%r1217, %r1217, %r756;
$L__BB0_38:
	add.s32 	%r1216, %r1216, 16;
	setp.ne.s32 	%p21, %r1216, 32;
	@%p21 bra 	$L__BB0_6;
	mad.lo.s32 	%r757, %r1210, -31, %r15;
	add.s32 	%r1210, %r757, 1;
	setp.ne.s32 	%p22, %r1210, 5;
	@%p22 bra 	$L__BB0_5;
	st.local.u32 	[%rd1+4], %r1221;
	st.local.v2.u32 	[%rd1+8], {%r1220, %r1219};
	st.local.v2.u32 	[%rd1+16], {%r1218, %r1217};
	setp.eq.s64 	%p23, %rd4, 1;
	@%p23 bra 	$L__BB0_115;
	mov.b32 	%r1217, 0;
	mov.u32 	%r1218, %r1217;
	mov.u32 	%r1219, %r1217;
	mov.u32 	%r1220, %r1217;
	mov.u32 	%r1221, %r1217;
	mov.u32 	%r1302, %r1217;
$L__BB0_42:
	mul.wide.u32 	%rd17, %r1302, 4;
	add.s64 	%rd18, %rd1, %rd17;
	ld.local.u32 	%r190, [%rd18+4];
	shl.b32 	%r191, %r1302, 5;
	mov.b32 	%r1308, 0;
$L__BB0_43:
	.pragma "nounroll";
	shr.u32 	%r760, %r190, %r1308;
	and.b32  	%r761, %r760, 1;
	setp.eq.b32 	%p24, %r761, 1;
	not.pred 	%p25, %p24;
	add.s32 	%r762, %r191, %r1308;
	mul.lo.s32 	%r763, %r762, 5;
	mul.wide.u32 	%rd19, %r763, 4;
	add.s64 	%rd7, %rd5, %rd19;
	@%p25 bra 	$L__BB0_45;
	ld.global.u32 	%r764, [%rd7];
	xor.b32  	%r1221, %r1221, %r764;
	ld.global.u32 	%r765, [%rd7+4];
	xor.b32  	%r1220, %r1220, %r765;
	ld.global.u32 	%r766, [%rd7+8];
	xor.b32  	%r1219, %r1219, %r766;
	ld.global.u32 	%r767, [%rd7+12];
	xor.b32  	%r1218, %r1218, %r767;
	ld.global.u32 	%r768, [%rd7+16];
	xor.b32  	%r1217, %r1217, %r768;
$L__BB0_45:
	and.b32  	%r770, %r760, 2;
	setp.eq.s32 	%p26, %r770, 0;
	@%p26 bra 	$L__BB0_47;
	ld.global.u32 	%r771, [%rd7+20];
	xor.b32  	%r1221, %r1221, %r771;
	ld.global.u32 	%r772, [%rd7+24];
	xor.b32  	%r1220, %r1220, %r772;
	ld.global.u32 	%r773, [%rd7+28];
	xor.b32  	%r1219, %r1219, %r773;
	ld.global.u32 	%r774, [%rd7+32];
	xor.b32  	%r1218, %r1218, %r774;
	ld.global.u32 	%r775, [%rd7+36];
	xor.b32  	%r1217, %r1217, %r775;
$L__BB0_47:
	and.b32  	%r777, %r760, 4;
	setp.eq.s32 	%p27, %r777, 0;
	@%p27 bra 	$L__BB0_49;
	ld.global.u32 	%r778, [%rd7+40];
	xor.b32  	%r1221, %r1221, %r778;
	ld.global.u32 	%r779, [%rd7+44];
	xor.b32  	%r1220, %r1220, %r779;
	ld.global.u32 	%r780, [%rd7+48];
	xor.b32  	%r1219, %r1219, %r780;
	ld.global.u32 	%r781, [%rd7+52];
	xor.b32  	%r1218, %r1218, %r781;
	ld.global.u32 	%r782, [%rd7+56];
	xor.b32  	%r1217, %r1217, %r782;
$L__BB0_49:
	and.b32  	%r784, %r760, 8;
	setp.eq.s32 	%p28, %r784, 0;
	@%p28 bra 	$L__BB0_51;
	ld.global.u32 	%r785, [%rd7+60];
	xor.b32  	%r1221, %r1221, %r785;
	ld.global.u32 	%r786, [%rd7+64];
	xor.b32  	%r1220, %r1220, %r786;
	ld.global.u32 	%r787, [%rd7+68];
	xor.b32  	%r1219, %r1219, %r787;
	ld.global.u32 	%r788, [%rd7+72];
	xor.b32  	%r1218, %r1218, %r788;
	ld.global.u32 	%r789, [%rd7+76];
	xor.b32  	%r1217, %r1217, %r789;
$L__BB0_51:
	and.b32  	%r791, %r760, 16;
	setp.eq.s32 	%p29, %r791, 0;
	@%p29 bra 	$L__BB0_53;
	ld.global.u32 	%r792, [%rd7+80];
	xor.b32  	%r1221, %r1221, %r792;
	ld.global.u32 	%r793, [%rd7+84];
	xor.b32  	%r1220, %r1220, %r793;
	ld.global.u32 	%r794, [%rd7+88];
	xor.b32  	%r1219, %r1219, %r794;
	ld.global.u32 	%r795, [%rd7+92];
	xor.b32  	%r1218, %r1218, %r795;
	ld.global.u32 	%r796, [%rd7+96];
	xor.b32  	%r1217, %r1217, %r796;
$L__BB0_53:
	and.b32  	%r798, %r760, 32;
	setp.eq.s32 	%p30, %r798, 0;
	@%p30 bra 	$L__BB0_55;
	ld.global.u32 	%r799, [%rd7+100];
	xor.b32  	%r1221, %r1221, %r799;
	ld.global.u32 	%r800, [%rd7+104];
	xor.b32  	%r1220, %r1220, %r800;
	ld.global.u32 	%r801, [%rd7+108];
	xor.b32  	%r1219, %r1219, %r801;
	ld.global.u32 	%r802, [%rd7+112];
	xor.b32  	%r1218, %r1218, %r802;
	ld.global.u32 	%r803, [%rd7+116];
	xor.b32  	%r1217, %r1217, %r803;
$L__BB0_55:
	and.b32  	%r805, %r760, 64;
	setp.eq.s32 	%p31, %r805, 0;
	@%p31 bra 	$L__BB0_57;
	ld.global.u32 	%r806, [%rd7+120];
	xor.b32  	%r1221, %r1221, %r806;
	ld.global.u32 	%r807, [%rd7+124];
	xor.b32  	%r1220, %r1220, %r807;
	ld.global.u32 	%r808, [%rd7+128];
	xor.b32  	%r1219, %r1219, %r808;
	ld.global.u32 	%r809, [%rd7+132];
	xor.b32  	%r1218, %r1218, %r809;
	ld.global.u32 	%r810, [%rd7+136];
	xor.b32  	%r1217, %r1217, %r810;
$L__BB0_57:
	and.b32  	%r812, %r760, 128;
	setp.eq.s32 	%p32, %r812, 0;
	@%p32 bra 	$L__BB0_59;
	ld.global.u32 	%r813, [%rd7+140];
	xor.b32  	%r1221, %r1221, %r813;
	ld.global.u32 	%r814, [%rd7+144];
	xor.b32  	%r1220, %r1220, %r814;
	ld.global.u32 	%r815, [%rd7+148];
	xor.b32  	%r1219, %r1219, %r815;
	ld.global.u32 	%r816, [%rd7+152];
	xor.b32  	%r1218, %r1218, %r816;
	ld.global.u32 	%r817, [%rd7+156];
	xor.b32  	%r1217, %r1217, %r817;
$L__BB0_59:
	and.b32  	%r819, %r760, 256;
	setp.eq.s32 	%p33, %r819, 0;
	@%p33 bra 	$L__BB0_61;
	ld.global.u32 	%r820, [%rd7+160];
	xor.b32  	%r1221, %r1221, %r820;
	ld.global.u32 	%r821, [%rd7+164];
	xor.b32  	%r1220, %r1220, %r821;
	ld.global.u32 	%r822, [%rd7+168];
	xor.b32  	%r1219, %r1219, %r822;
	ld.global.u32 	%r823, [%rd7+172];
	xor.b32  	%r1218, %r1218, %r823;
	ld.global.u32 	%r824, [%rd7+176];
	xor.b32  	%r1217, %r1217, %r824;
$L__BB0_61:
	and.b32  	%r826, %r760, 512;
	setp.eq.s32 	%p34, %r826, 0;
	@%p34 bra 	$L__BB0_63;
	ld.global.u32 	%r827, [%rd7+180];
	xor.b32  	%r1221, %r1221, %r827;
	ld.global.u32 	%r828, [%rd7+184];
	xor.b32  	%r1220, %r1220, %r828;
	ld.global.u32 	%r829, [%rd7+188];
	xor.b32  	%r1219, %r1219, %r829;
	ld.global.u32 	%r830, [%rd7+192];
	xor.b32  	%r1218, %r1218, %r830;
	ld.global.u32 	%r831, [%rd7+196];
	xor.b32  	%r1217, %r1217, %r831;
$L__BB0_63:
	and.b32  	%r833, %r760, 1024;
	setp.eq.s32 	%p35, %r833, 0;
	@%p35 bra 	$L__BB0_65;
	ld.global.u32 	%r834, [%rd7+200];
	xor.b32  	%r1221, %r1221, %r834;
	ld.global.u32 	%r835, [%rd7+204];
	xor.b32  	%r1220, %r1220, %r835;
	ld.global.u32 	%r836, [%rd7+208];
	xor.b32  	%r1219, %r1219, %r836;
	ld.global.u32 	%r837, [%rd7+212];
	xor.b32  	%r1218, %r1218, %r837;
	ld.global.u32 	%r838, [%rd7+216];
	xor.b32  	%r1217, %r1217, %r838;
$L__BB0_65:
	and.b32  	%r840, %r760, 2048;
	setp.eq.s32 	%p36, %r840, 0;
	@%p36 bra 	$L__BB0_67;
	ld.global.u32 	%r841, [%rd7+220];
	xor.b32  	%r1221, %r1221, %r841;
	ld.global.u32 	%r842, [%rd7+224];
	xor.b32  	%r1220, %r1220, %r842;
	ld.global.u32 	%r843, [%rd7+228];
	xor.b32  	%r1219, %r1219, %r843;
	ld.global.u32 	%r844, [%rd7+232];
	xor.b32  	%r1218, %r1218, %r844;
	ld.global.u32 	%r845, [%rd7+236];
	xor.b32  	%r1217, %r1217, %r845;
$L__BB0_67:
	and.b32  	%r847, %r760, 4096;
	setp.eq.s32 	%p37, %r847, 0;
	@%p37 bra 	$L__BB0_69;
	ld.global.u32 	%r848, [%rd7+240];
	xor.b32  	%r1221, %r1221, %r848;
	ld.global.u32 	%r849, [%rd7+244];
	xor.b32  	%r1220, %r1220, %r849;
	ld.global.u32 	%r850, [%rd7+248];
	xor.b32  	%r1219, %r1219, %r850;
	ld.global.u32 	%r851, [%rd7+252];
	xor.b32  	%r1218, %r1218, %r851;
	ld.global.u32 	%r852, [%rd7+256];
	xor.b32  	%r1217, %r1217, %r852;
$L__BB0_69:
	and.b32  	%r854, %r760, 8192;
	setp.eq.s32 	%p38, %r854, 0;
	@%p38 bra 	$L__BB0_71;
	ld.global.u32 	%r855, [%rd7+260];
	xor.b32  	%r1221, %r1221, %r855;
	ld.global.u32 	%r856, [%rd7+264];
	xor.b32  	%r1220, %r1220, %r856;
	ld.global.u32 	%r857, [%rd7+268];
	xor.b32  	%r1219, %r1219, %r857;
	ld.global.u32 	%r858, [%rd7+272];
	xor.b32  	%r1218, %r1218, %r858;
	ld.global.u32 	%r859, [%rd7+276];
	xor.b32  	%r1217, %r1217, %r859;
$L__BB0_71:
	and.b32  	%r861, %r760, 16384;
	setp.eq.s32 	%p39, %r861, 0;
	@%p39 bra 	$L__BB0_73;
	ld.global.u32 	%r862, [%rd7+280];
	xor.b32  	%r1221, %r1221, %r862;
	ld.global.u32 	%r863, [%rd7+284];
	xor.b32  	%r1220, %r1220, %r863;
	ld.global.u32 	%r864, [%rd7+288];
	xor.b32  	%r1219, %r1219, %r864;
	ld.global.u32 	%r865, [%rd7+292];
	xor.b32  	%r1218, %r1218, %r865;
	ld.global.u32 	%r866, [%rd7+296];
	xor.b32  	%r1217, %r1217, %r866;
$L__BB0_73:
	and.b32  	%r868, %r760, 32768;
	setp.eq.s32 	%p40, %r868, 0;
	@%p40 bra 	$L__BB0_75;
	ld.global.u32 	%r869, [%rd7+300];
	xor.b32  	%r1221, %r1221, %r869;
	ld.global.u32 	%r870, [%rd7+304];
	xor.b32  	%r1220, %r1220, %r870;
	ld.global.u32 	%r871, [%rd7+308];
	xor.b32  	%r1219, %r1219, %r871;
	ld.global.u32 	%r872, [%rd7+312];
	xor.b32  	%r1218, %r1218, %r872;
	ld.global.u32 	%r873, [%rd7+316];
	xor.b32  	%r1217, %r1217, %r873;
$L__BB0_75:
	add.s32 	%r1308, %r1308, 16;
	setp.ne.s32 	%p41, %r1308, 32;
	@%p41 bra 	$L__BB0_43;
	mad.lo.s32 	%r874, %r1302, -31, %r191;
	add.s32 	%r1302, %r874, 1;
	setp.ne.s32 	%p42, %r1302, 5;
	@%p42 bra 	$L__BB0_42;
	st.local.u32 	[%rd1+4], %r1221;
	st.local.v2.u32 	[%rd1+8], {%r1220, %r1219};
	st.local.v2.u32 	[%rd1+16], {%r1218, %r1217};
	setp.ne.s64 	%p43, %rd4, 3;
	@%p43 bra 	$L__BB0_115;
	mov.b32 	%r1217, 0;
	mov.u32 	%r1218, %r1217;
	mov.u32 	%r1219, %r1217;
	mov.u32 	%r1220, %r1217;
	mov.u32 	%r1221, %r1217;
	mov.u32 	%r1394, %r1217;
$L__BB0_79:
	mul.wide.u32 	%rd20, %r1394, 4;
	add.s64 	%rd21, %rd1, %rd20;
	ld.local.u32 	%r366, [%rd21+4];
	shl.b32 	%r367, %r1394, 5;
	mov.b32 	%r1400, 0;
$L__BB0_80:
	.pragma "nounroll";
	shr.u32 	%r877, %r366, %r1400;
	and.b32  	%r878, %r877, 1;
	setp.eq.b32 	%p44, %r878, 1;
	not.pred 	%p45, %p44;
	add.s32 	%r879, %r367, %r1400;
	mul.lo.s32 	%r880, %r879, 5;
	mul.wide.u32 	%rd22, %r880, 4;
	add.s64 	%rd8, %rd5, %rd22;
	@%p45 bra 	$L__BB0_82;
	ld.global.u32 	%r881, [%rd8];
	xor.b32  	%r1221, %r1221, %r881;
	ld.global.u32 	%r882, [%rd8+4];
	xor.b32  	%r1220, %r1220, %r882;
	ld.global.u32 	%r883, [%rd8+8];
	xor.b32  	%r1219, %r1219, %r883;
	ld.global.u32 	%r884, [%rd8+12];
	xor.b32  	%r1218, %r1218, %r884;
	ld.global.u32 	%r885, [%rd8+16];
	xor.b32  	%r1217, %r1217, %r885;
$L__BB0_82:
	and.b32  	%r887, %r877, 2;
	setp.eq.s32 	%p46, %r887, 0;
	@%p46 bra 	$L__BB0_84;
	ld.global.u32 	%r888, [%rd8+20];
	xor.b32  	%r1221, %r1221, %r888;
	ld.global.u32 	%r889, [%rd8+24];
	xor.b32  	%r1220, %r1220, %r889;
	ld.global.u32 	%r890, [%rd8+28];
	xor.b32  	%r1219, %r1219, %r890;
	ld.global.u32 	%r891, [%rd8+32];
	xor.b32  	%r1218, %r1218, %r891;
	ld.global.u32 	%r892, [%rd8+36];
	xor.b32  	%r1217, %r1217, %r892;
$L__BB0_84:
	and.b32  	%r894, %r877, 4;
	setp.eq.s32 	%p47, %r894, 0;
	@%p47 bra 	$L__BB0_86;
	ld.global.u32 	%r895, [%rd8+40];
	xor.b32  	%r1221, %r1221, %r895;
	ld.global.u32 	%r896, [%rd8+44];
	xor.b32  	%r1220, %r1220, %r896;
	ld.global.u32 	%r897, [%rd8+48];
	xor.b32  	%r1219, %r1219, %r897;
	ld.global.u32 	%r898, [%rd8+52];
	xor.b32  	%r1218, %r1218, %r898;
	ld.global.u32 	%r899, [%rd8+56];
	xor.b32  	%r1217, %r1217, %r899;
$L__BB0_86:
	and.b32  	%r901, %r877, 8;
	setp.eq.s32 	%p48, %r901, 0;
	@%p48 bra 	$L__BB0_88;
	ld.global.u32 	%r902, [%rd8+60];
	xor.b32  	%r1221, %r1221, %r902;
	ld.global.u32 	%r903, [%rd8+64];
	xor.b32  	%r1220, %r1220, %r903;
	ld.global.u32 	%r904, [%rd8+68];
	xor.b32  	%r1219, %r1219, %r904;
	ld.global.u32 	%r905, [%rd8+72];
	xor.b32  	%r1218, %r1218, %r905;
	ld.global.u32 	%r906, [%rd8+76];
	xor.b32  	%r1217, %r1217, %r906;
$L__BB0_88:
	and.b32  	%r908, %r877, 16;
	setp.eq.s32 	%p49, %r908, 0;
	@%p49 bra 	$L__BB0_90;
	ld.global.u32 	%r909, [%rd8+80];
	xor.b32  	%r1221, %r1221, %r909;
	ld.global.u32 	%r910, [%rd8+84];
	xor.b32  	%r1220, %r1220, %r910;
	ld.global.u32 	%r911, [%rd8+88];
	xor.b32  	%r1219, %r1219, %r911;
	ld.global.u32 	%r912, [%rd8+92];
	xor.b32  	%r1218, %r1218, %r912;
	ld.global.u32 	%r913, [%rd8+96];
	xor.b32  	%r1217, %r1217, %r913;
$L__BB0_90:
	and.b32  	%r915, %r877, 32;
	setp.eq.s32 	%p50, %r915, 0;
	@%p50 bra 	$L__BB0_92;
	ld.global.u32 	%r916, [%rd8+100];
	xor.b32  	%r1221, %r1221, %r916;
	ld.global.u32 	%r917, [%rd8+104];
	xor.b32  	%r1220, %r1220, %r917;
	ld.global.u32 	%r918, [%rd8+108];
	xor.b32  	%r1219, %r1219, %r918;
	ld.global.u32 	%r919, [%rd8+112];
	xor.b32  	%r1218, %r1218, %r919;
	ld.global.u32 	%r920, [%rd8+116];
	xor.b32  	%r1217, %r1217, %r920;
$L__BB0_92:
	and.b32  	%r922, %r877, 64;
	setp.eq.s32 	%p51, %r922, 0;
	@%p51 bra 	$L__BB0_94;
	ld.global.u32 	%r923, [%rd8+120];
	xor.b32  	%r1221, %r1221, %r923;
	ld.global.u32 	%r924, [%rd8+124];
	xor.b32  	%r1220, %r1220, %r924;
	ld.global.u32 	%r925, [%rd8+128];
	xor.b32  	%r1219, %r1219, %r925;
	ld.global.u32 	%r926, [%rd8+132];
	xor.b32  	%r1218, %r1218, %r926;
	ld.global.u32 	%r927, [%rd8+136];
	xor.b32  	%r1217, %r1217, %r927;
$L__BB0_94:
	and.b32  	%r929, %r877, 128;
	setp.eq.s32 	%p52, %r929, 0;
	@%p52 bra 	$L__BB0_96;
	ld.global.u32 	%r930, [%rd8+140];
	xor.b32  	%r1221, %r1221, %r930;
	ld.global.u32 	%r931, [%rd8+144];
	xor.b32  	%r1220, %r1220, %r931;
	ld.global.u32 	%r932, [%rd8+148];
	xor.b32  	%r1219, %r1219, %r932;
	ld.global.u32 	%r933, [%rd8+152];
	xor.b32  	%r1218, %r1218, %r933;
	ld.global.u32 	%r934, [%rd8+156];
	xor.b32  	%r1217, %r1217, %r934;
$L__BB0_96:
	and.b32  	%r936, %r877, 256;
	setp.eq.s32 	%p53, %r936, 0;
	@%p53 bra 	$L__BB0_98;
	ld.global.u32 	%r937, [%rd8+160];
	xor.b32  	%r1221, %r1221, %r937;
	ld.global.u32 	%r938, [%rd8+164];
	xor.b32  	%r1220, %r1220, %r938;
	ld.global.u32 	%r939, [%rd8+168];
	xor.b32  	%r1219, %r1219, %r939;
	ld.global.u32 	%r940, [%rd8+172];
	xor.b32  	%r1218, %r1218, %r940;
	ld.global.u32 	%r941, [%rd8+176];
	xor.b32  	%r1217, %r1217, %r941;
$L__BB0_98:
	and.b32  	%r943, %r877, 512;
	setp.eq.s32 	%p54, %r943, 0;
	@%p54 bra 	$L__BB0_100;
	ld.global.u32 	%r944, [%rd8+180];
	xor.b32  	%r1221, %r1221, %r944;
	ld.global.u32 	%r945, [%rd8+184];
	xor.b32  	%r1220, %r1220, %r945;
	ld.global.u32 	%r946, [%rd8+188];
	xor.b32  	%r1219, %r1219, %r946;
	ld.global.u32 	%r947, [%rd8+192];
	xor.b32  	%r1218, %r1218, %r947;
	ld.global.u32 	%r948, [%rd8+196];
	xor.b32  	%r1217, %r1217, %r948;
$L__BB0_100:
	and.b32  	%r950, %r877, 1024;
	setp.eq.s32 	%p55, %r950, 0;
	@%p55 bra 	$L__BB0_102;
	ld.global.u32 	%r951, [%rd8+200];
	xor.b32  	%r1221, %r1221, %r951;
	ld.global.u32 	%r952, [%rd8+204];
	xor.b32  	%r1220, %r1220, %r952;
	ld.global.u32 	%r953, [%rd8+208];
	xor.b32  	%r1219, %r1219, %r953;
	ld.global.u32 	%r954, [%rd8+212];
	xor.b32  	%r1218, %r1218, %r954;
	ld.global.u32 	%r955, [%rd8+216];
	xor.b32  	%r1217, %r1217, %r955;
$L__BB0_102:
	and.b32  	%r957, %r877, 2048;
	setp.eq.s32 	%p56, %r957, 0;
	@%p56 bra 	$L__BB0_104;
	ld.global.u32 	%r958, [%rd8+220];
	xor.b32  	%r1221, %r1221, %r958;
	ld.global.u32 	%r959, [%rd8+224];
	xor.b32  	%r1220, %r1220, %r959;
	ld.global.u32 	%r960, [%rd8+228];
	xor.b32  	%r1219, %r1219, %r960;
	ld.global.u32 	%r961, [%rd8+232];
	xor.b32  	%r1218, %r1218, %r961;
	ld.global.u32 	%r962, [%rd8+236];
	xor.b32  	%r1217, %r1217, %r962;
$L__BB0_104:
	and.b32  	%r964, %r877, 4096;
	setp.eq.s32 	%p57, %r964, 0;
	@%p57 bra 	$L__BB0_106;
	ld.global.u32 	%r965, [%rd8+240];
	xor.b32  	%r1221, %r1221, %r965;
	ld.global.u32 	%r966, [%rd8+244];
	xor.b32  	%r1220, %r1220, %r966;
	ld.global.u32 	%r967, [%rd8+248];
	xor.b32  	%r1219, %r1219, %r967;
	ld.global.u32 	%r968, [%rd8+252];
	xor.b32  	%r1218, %r1218, %r968;
	ld.global.u32 	%r969, [%rd8+256];
	xor.b32  	%r1217, %r1217, %r969;
$L__BB0_106:
	and.b32  	%r971, %r877, 8192;
	setp.eq.s32 	%p58, %r971, 0;
	@%p58 bra 	$L__BB0_108;
	ld.global.u32 	%r972, [%rd8+260];
	xor.b32  	%r1221, %r1221, %r972;
	ld.global.u32 	%r973, [%rd8+264];
	xor.b32  	%r1220, %r1220, %r973;
	ld.global.u32 	%r974, [%rd8+268];
	xor.b32  	%r1219, %r1219, %r974;
	ld.global.u32 	%r975, [%rd8+272];
	xor.b32  	%r1218, %r1218, %r975;
	ld.global.u32 	%r976, [%rd8+276];
	xor.b32  	%r1217, %r1217, %r976;
$L__BB0_108:
	and.b32  	%r978, %r877, 16384;
	setp.eq.s32 	%p59, %r978, 0;
	@%p59 bra 	$L__BB0_110;
	ld.global.u32 	%r979, [%rd8+280];
	xor.b32  	%r1221, %r1221, %r979;
	ld.global.u32 	%r980, [%rd8+284];
	xor.b32  	%r1220, %r1220, %r980;
	ld.global.u32 	%r981, [%rd8+288];
	xor.b32  	%r1219, %r1219, %r981;
	ld.global.u32 	%r982, [%rd8+292];
	xor.b32  	%r1218, %r1218, %r982;
	ld.global.u32 	%r983, [%rd8+296];
	xor.b32  	%r1217, %r1217, %r983;
$L__BB0_110:
	and.b32  	%r985, %r877, 32768;
	setp.eq.s32 	%p60, %r985, 0;
	@%p60 bra 	$L__BB0_112;
	ld.global.u32 	%r986, [%rd8+300];
	xor.b32  	%r1221, %r1221, %r986;
	ld.global.u32 	%r987, [%rd8+304];
	xor.b32  	%r1220, %r1220, %r987;
	ld.global.u32 	%r988, [%rd8+308];
	xor.b32  	%r1219, %r1219, %r988;
	ld.global.u32 	%r989, [%rd8+312];
	xor.b32  	%r1218, %r1218, %r989;
	ld.global.u32 	%r990, [%rd8+316];
	xor.b32  	%r1217, %r1217, %r990;
$L__BB0_112:
	add.s32 	%r1400, %r1400, 16;
	setp.ne.s32 	%p61, %r1400, 32;
	@%p61 bra 	$L__BB0_80;
	mad.lo.s32 	%r991, %r1394, -31, %r367;
	add.s32 	%r1394, %r991, 1;
	setp.ne.s32 	%p62, %r1394, 5;
	@%p62 bra 	$L__BB0_79;
	st.local.u32 	[%rd1+4], %r1221;
	st.local.v2.u32 	[%rd1+8], {%r1220, %r1219};
	st.local.v2.u32 	[%rd1+16], {%r1218, %r1217};
$L__BB0_115:
	shr.u64 	%rd38, %rd3, 2;
	add.s32 	%r1204, %r1204, 1;
	setp.gt.u64 	%p63, %rd3, 3;
	@%p63 bra 	$L__BB0_3;
$L__BB0_116:
	cvt.rn.f32.s32 	%f1, %r624;
	mul.f32 	%f2, %f50, 0f3F000000;
	setp.geu.f32 	%p64, %f2, 0f42800000;
	@%p64 bra 	$L__BB0_119;
	fma.rn.f32 	%f96, %f2, 0f3BBB989D, 0f3F000000;
	cvt.sat.f32.f32 	%f97, %f96;
	mov.f32 	%f98, 0f4B400001;
	mov.f32 	%f99, 0f437C0000;
	fma.rm.f32 	%f100, %f97, %f99, %f98;
	add.f32 	%f101, %f100, 0fCB40007F;
	neg.f32 	%f102, %f101;
	fma.rn.f32 	%f103, %f2, 0f3FB8AA3B, %f102;
	fma.rn.f32 	%f104, %f2, 0f32A57060, %f103;
	mov.b32 	%r1080, %f100;
	shl.b32 	%r1081, %r1080, 23;
	mov.b32 	%f105, %r1081;
	ex2.approx.ftz.f32 	%f106, %f104;
	mul.f32 	%f422, %f106, %f105;
	mov.b32 	%r1497, 0;
	mov.b32 	%r1512, 832094735;
	mov.u32 	%r1513, %r1217;
	mov.u32 	%r1514, %r1218;
	mov.u32 	%r1515, %r1219;
	mov.u32 	%r1516, %r1220;
$L__BB0_118:
	mov.u32 	%r1518, %r1497;
	mov.u32 	%r1217, %r1516;
	mov.u32 	%r1516, %r1515;
	mov.u32 	%r1515, %r1514;
	mov.u32 	%r1514, %r1513;
	add.s32 	%r1497, %r1518, 1;
	shr.u32 	%r1082, %r1221, 2;
	xor.b32  	%r1083, %r1082, %r1221;
	shl.b32 	%r1084, %r1514, 4;
	shl.b32 	%r1085, %r1083, 1;
	xor.b32  	%r1086, %r1085, %r1084;
	xor.b32  	%r1087, %r1086, %r1083;
	xor.b32  	%r1513, %r1087, %r1514;
	add.s32 	%r1512, %r1512, 362437;
	add.s32 	%r1088, %r1513, %r1512;
	cvt.rn.f32.u32 	%f107, %r1088;
	fma.rn.f32 	%f108, %f107, 0f2F800000, 0f2F000000;
	mul.f32 	%f422, %f422, %f108;
	setp.gt.f32 	%p82, %f422, 0f3F800000;
	mov.u32 	%r1221, %r1217;
	@%p82 bra 	$L__BB0_118;
	bra.uni 	$L__BB0_141;
$L__BB0_119:
	setp.leu.f32 	%p65, %f2, 0f457A0000;
	@%p65 bra 	$L__BB0_128;
	shr.u32 	%r1026, %r1221, 2;
	xor.b32  	%r1027, %r1026, %r1221;
	shl.b32 	%r1028, %r1217, 4;
	shl.b32 	%r1029, %r1027, 1;
	xor.b32  	%r1030, %r1029, %r1028;
	xor.b32  	%r1031, %r1030, %r1027;
	xor.b32  	%r1516, %r1031, %r1217;
	add.s32 	%r1032, %r1516, 832457172;
	shr.u32 	%r1033, %r1220, 2;
	xor.b32  	%r1034, %r1033, %r1220;
	shl.b32 	%r1035, %r1516, 4;
	shl.b32 	%r1036, %r1034, 1;
	xor.b32  	%r1037, %r1036, %r1035;
	xor.b32  	%r1038, %r1037, %r1034;
	xor.b32  	%r1515, %r1038, %r1516;
	add.s32 	%r1039, %r1515, 832819609;
	shr.u32 	%r1040, %r1219, 2;
	xor.b32  	%r1041, %r1040, %r1219;
	shl.b32 	%r1042, %r1515, 4;
	shl.b32 	%r1043, %r1041, 1;
	xor.b32  	%r1044, %r1043, %r1042;
	xor.b32  	%r1045, %r1044, %r1041;
	xor.b32  	%r1514, %r1045, %r1515;
	add.s32 	%r1046, %r1514, 833182046;
	shr.u32 	%r1047, %r1218, 2;
	xor.b32  	%r1048, %r1047, %r1218;
	shl.b32 	%r1049, %r1514, 4;
	shl.b32 	%r1050, %r1048, 1;
	xor.b32  	%r1051, %r1050, %r1049;
	xor.b32  	%r1052, %r1051, %r1048;
	xor.b32  	%r1513, %r1052, %r1514;
	add.s32 	%r1053, %r1513, 833544483;
	cvt.u64.u32 	%rd26, %r1032;
	mul.wide.u32 	%rd27, %r1039, 2097152;
	xor.b64  	%rd28, %rd27, %rd26;
	cvt.rn.f64.u64 	%fd81, %rd28;
	fma.rn.f64 	%fd160, %fd81, 0d3CA0000000000000, 0d3C90000000000000;
	cvt.u64.u32 	%rd29, %r1046;
	mul.wide.u32 	%rd30, %r1053, 2097152;
	xor.b64  	%rd31, %rd30, %rd29;
	cvt.rn.f64.u64 	%fd82, %rd31;
	fma.rn.f64 	%fd2, %fd82, 0d3CB0000000000000, 0d3CA0000000000000;
	{
	.reg .b32 %temp; 
	mov.b64 	{%temp, %r1498}, %fd160;
	}
	{
	.reg .b32 %temp; 
	mov.b64 	{%r1499, %temp}, %fd160;
	}
	setp.gt.s32 	%p74, %r1498, 1048575;
	mov.b32 	%r1500, -1023;
	@%p74 bra 	$L__BB0_122;
	mul.f64 	%fd160, %fd160, 0d4350000000000000;
	{
	.reg .b32 %temp; 
	mov.b64 	{%temp, %r1498}, %fd160;
	}
	{
	.reg .b32 %temp; 
	mov.b64 	{%r1499, %temp}, %fd160;
	}
	mov.b32 	%r1500, -1077;
$L__BB0_122:
	add.s32 	%r1055, %r1498, -1;
	setp.gt.u32 	%p75, %r1055, 2146435070;
	@%p75 bra 	$L__BB0_126;
	shr.u32 	%r1058, %r1498, 20;
	add.s32 	%r1501, %r1500, %r1058;
	and.b32  	%r1059, %r1498, 1048575;
	or.b32  	%r1060, %r1059, 1072693248;
	mov.b64 	%fd161, {%r1499, %r1060};
	setp.lt.u32 	%p77, %r1060, 1073127583;
	@%p77 bra 	$L__BB0_125;
	{
	.reg .b32 %temp; 
	mov.b64 	{%r1061, %temp}, %fd161;
	}
	{
	.reg .b32 %temp; 
	mov.b64 	{%temp, %r1062}, %fd161;
	}
	add.s32 	%r1063, %r1062, -1048576;
	mov.b64 	%fd161, {%r1061, %r1063};
	add.s32 	%r1501, %r1501, 1;
$L__BB0_125:
	add.f64 	%fd84, %fd161, 0dBFF0000000000000;
	add.f64 	%fd85, %fd161, 0d3FF0000000000000;
	rcp.approx.ftz.f64 	%fd86, %fd85;
	neg.f64 	%fd87, %fd85;
	fma.rn.f64 	%fd88, %fd87, %fd86, 0d3FF0000000000000;
	fma.rn.f64 	%fd89, %fd88, %fd88, %fd88;
	fma.rn.f64 	%fd90, %fd89, %fd86, %fd86;
	mul.f64 	%fd91, %fd84, %fd90;
	fma.rn.f64 	%fd92, %fd84, %fd90, %fd91;
	mul.f64 	%fd93, %fd92, %fd92;
	fma.rn.f64 	%fd94, %fd93, 0d3EB1380B3AE80F1E, 0d3ED0EE258B7A8B04;
	fma.rn.f64 	%fd95, %fd94, %fd93, 0d3EF3B2669F02676F;
	fma.rn.f64 	%fd96, %fd95, %fd93, 0d3F1745CBA9AB0956;
	fma.rn.f64 	%fd97, %fd96, %fd93, 0d3F3C71C72D1B5154;
	fma.rn.f64 	%fd98, %fd97, %fd93, 0d3F624924923BE72D;
	fma.rn.f64 	%fd99, %fd98, %fd93, 0d3F8999999999A3C4;
	fma.rn.f64 	%fd100, %fd99, %fd93, 0d3FB5555555555554;
	sub.f64 	%fd101, %fd84, %fd92;
	add.f64 	%fd102, %fd101, %fd101;
	neg.f64 	%fd103, %fd92;
	fma.rn.f64 	%fd104, %fd103, %fd84, %fd102;
	mul.f64 	%fd105, %fd90, %fd104;
	mul.f64 	%fd106, %fd93, %fd100;
	fma.rn.f64 	%fd107, %fd106, %fd92, %fd105;
	xor.b32  	%r1064, %r1501, -2147483648;
	mov.b32 	%r1065, 1127219200;
	mov.b64 	%fd108, {%r1064, %r1065};
	mov.b32 	%r1066, -2147483648;
	mov.b64 	%fd109, {%r1066, %r1065};
	sub.f64 	%fd110, %fd108, %fd109;
	fma.rn.f64 	%fd111, %fd110, 0d3FE62E42FEFA39EF, %fd92;
	fma.rn.f64 	%fd112, %fd110, 0dBFE62E42FEFA39EF, %fd111;
	sub.f64 	%fd113, %fd112, %fd92;
	sub.f64 	%fd114, %fd107, %fd113;
	fma.rn.f64 	%fd115, %fd110, 0d3C7ABC9E3B39803F, %fd114;
	add.f64 	%fd162, %fd111, %fd115;
	bra.uni 	$L__BB0_127;
$L__BB0_126:
	fma.rn.f64 	%fd83, %fd160, 0d7FF0000000000000, 0d7FF0000000000000;
	{
	.reg .b32 %temp; 
	mov.b64 	{%temp, %r1056}, %fd160;
	}
	and.b32  	%r1057, %r1056, 2147483647;
	setp.eq.s32 	%p76, %r1057, 0;
	selp.f64 	%fd162, 0dFFF0000000000000, %fd83, %p76;
$L__BB0_127:
	cvt.f64.f32 	%fd116, %f2;
	mul.f64 	%fd117, %fd162, 0dC000000000000000;
	sqrt.rn.f64 	%fd118, %fd117;
	{
	.reg .b32 %temp; 
	mov.b64 	{%temp, %r1068}, %fd2;
	}
	shl.b32 	%r1069, %r1068, 1;
	setp.gt.u32 	%p78, %r1069, -2038431744;
	mov.f64 	%fd119, 0d0000000000000000;
	mul.rn.f64 	%fd120, %fd2, %fd119;
	selp.f64 	%fd121, %fd120, %fd2, %p78;
	{
	.reg .b32 %temp; 
	mov.b64 	{%r1070, %temp}, %fd121;
	}
	{
	.reg .b32 %temp; 
	mov.b64 	{%temp, %r1071}, %fd121;
	}
	add.s32 	%r1072, %r1071, 1048576;
	mov.b64 	%fd122, {%r1070, %r1072};
	cvt.rni.f64.f64 	%fd123, %fd122;
	cvt.rzi.s64.f64 	%rd32, %fd123;
	cvt.u32.u64 	%r1073, %rd32;
	fma.rn.f64 	%fd124, %fd123, 0dBFE0000000000000, %fd121;
	mul.f64 	%fd125, %fd124, 0d3CA1A62633145C07;
	fma.rn.f64 	%fd126, %fd124, 0d400921FB54442D18, %fd125;
	mul.rn.f64 	%fd127, %fd126, %fd126;
	fma.rn.f64 	%fd128, %fd127, 0dBDA8FF8320FD8164, 0d3E21EEA7C1EF8528;
	fma.rn.f64 	%fd129, %fd128, %fd127, 0dBE927E4F8E06E6D9;
	fma.rn.f64 	%fd130, %fd129, %fd127, 0d3EFA01A019DDBCE9;
	fma.rn.f64 	%fd131, %fd130, %fd127, 0dBF56C16C16C15D47;
	fma.rn.f64 	%fd132, %fd131, %fd127, 0d3FA5555555555551;
	fma.rn.f64 	%fd133, %fd132, %fd127, 0dBFE0000000000000;
	fma.rn.f64 	%fd134, %fd133, %fd127, 0d3FF0000000000000;
	fma.rn.f64 	%fd135, %fd127, 0d3DE5DB65F9785EBA, 0dBE5AE5F12CB0D246;
	fma.rn.f64 	%fd136, %fd135, %fd127, 0d3EC71DE369ACE392;
	fma.rn.f64 	%fd137, %fd136, %fd127, 0dBF2A01A019DB62A1;
	fma.rn.f64 	%fd138, %fd137, %fd127, 0d3F81111111110818;
	fma.rn.f64 	%fd139, %fd138, %fd127, 0dBFC5555555555554;
	fma.rn.f64 	%fd140, %fd139, %fd127, 0d0000000000000000;
	fma.rn.f64 	%fd141, %fd140, %fd126, %fd126;
	and.b64  	%rd33, %rd32, 1;
	setp.eq.b64 	%p79, %rd33, 1;
	selp.f64 	%fd142, %fd134, %fd141, %p79;
	and.b32  	%r1074, %r1073, 2;
	setp.eq.s32 	%p80, %r1074, 0;
	{
	.reg .b32 %temp; 
	mov.b64 	{%temp, %r1075}, %fd142;
	}
	{
	.reg .b32 %temp; 
	mov.b64 	{%r1076, %temp}, %fd142;
	}
	xor.b32  	%r1077, %r1075, -2147483648;
	mov.b64 	%fd143, {%r1076, %r1077};
	selp.f64 	%fd144, %fd142, %fd143, %p80;
	cvt.rzi.f64.f64 	%fd145, %fd121;
	setp.eq.f64 	%p81, %fd121, %fd145;
	mul.rn.f64 	%fd146, %fd121, %fd119;
	selp.f64 	%fd147, %fd146, %fd144, %p81;
	mul.f64 	%fd148, %fd118, %fd147;
	sqrt.rn.f64 	%fd149, %fd116;
	fma.rn.f64 	%fd150, %fd149, %fd148, %fd116;
	add.f64 	%fd151, %fd150, 0d3FE0000000000000;
	cvt.rzi.u32.f64 	%r1518, %fd151;
	mov.b32 	%r1512, 833544483;
	bra.uni 	$L__BB0_141;
$L__BB0_128:
	// begin inline asm
	lg2.approx.f32.ftz %f51, %f2;
	// end inline asm
	cvt.f64.f32 	%fd26, %f51;
	mul.f64 	%fd27, %fd26, 0d3FE62E42FEFA39EF;
	cvt.rn.f32.f64 	%f6, %fd27;
	add.f32 	%f54, %f2, 0fBDFDF8D9;
	// begin inline asm
	rsqrt.approx.f32.ftz %f53, %f54;
	// end inline asm
	fma.rn.f32 	%f7, %f53, 0f3FB75B84, 0f3984F70F;
	add.f32 	%f56, %f2, 0fBFFCA5DC;
	// begin inline asm
	rsqrt.approx.f32.ftz %f55, %f56;
	// end inline asm
	fma.rn.f32 	%f8, %f55, 0f3E5807D3, 0f3F71280C;
	// begin inline asm
	rcp.approx.f32.ftz %f57, %f7;
	// end inline asm
	mov.b32 	%r993, 1127219200;
	mov.b32 	%r994, -2147483648;
	mov.b64 	%fd11, {%r994, %r993};
	mov.b32 	%r1512, 832094735;
	mov.u64 	%rd24, __cr_lgamma_table;
$L__BB0_129:
	mov.u32 	%r575, %r1219;
	mov.u32 	%r1516, %r1218;
	mov.u32 	%r1219, %r1217;
	shr.u32 	%r995, %r1221, 2;
	xor.b32  	%r996, %r995, %r1221;
	shl.b32 	%r997, %r1219, 4;
	shl.b32 	%r998, %r996, 1;
	xor.b32  	%r999, %r998, %r997;
	xor.b32  	%r1000, %r999, %r996;
	xor.b32  	%r1218, %r1000, %r1219;
	add.s32 	%r1001, %r1512, %r1218;
	add.s32 	%r1002, %r1001, 362437;
	cvt.rn.f32.u32 	%f71, %r1002;
	fma.rn.f32 	%f60, %f71, 0f2F800000, 0f2F000000;
	// begin inline asm
	rsqrt.approx.f32.ftz %f59, %f60;
	// end inline asm
	add.f32 	%f62, %f59, 0fBF800000;
	// begin inline asm
	lg2.approx.f32.ftz %f61, %f62;
	// end inline asm
	cvt.f64.f32 	%fd28, %f61;
	mul.f64 	%fd29, %fd28, 0d3FE62E42FEFA39EF;
	cvt.rn.f32.f64 	%f72, %fd29;
	add.f32 	%f73, %f8, %f72;
	mul.f32 	%f74, %f57, %f73;
	sub.f32 	%f75, %f2, %f74;
	cvt.rmi.f32.f32 	%f10, %f75;
	shr.u32 	%r1003, %r1220, 2;
	xor.b32  	%r1004, %r1003, %r1220;
	shl.b32 	%r1005, %r1218, 4;
	shl.b32 	%r1006, %r1004, 1;
	xor.b32  	%r1007, %r1006, %r1005;
	xor.b32  	%r1008, %r1007, %r1004;
	xor.b32  	%r1217, %r1008, %r1218;
	add.s32 	%r1512, %r1512, 724874;
	add.s32 	%r1009, %r1217, %r1512;
	cvt.rn.f32.u32 	%f76, %r1009;
	fma.rn.f32 	%f11, %f76, 0f2F800000, 0f2F000000;
	add.f32 	%f77, %f10, 0f3F800000;
	sub.f32 	%f78, %f2, %f77;
	mul.f32 	%f79, %f7, %f78;
	sub.f32 	%f80, %f79, %f8;
	cvt.f64.f32 	%fd30, %f80;
	mul.f64 	%fd31, %fd30, 0d3FF71547652B82FE;
	cvt.rn.f32.f64 	%f64, %fd31;
	// begin inline asm
	ex2.approx.f32.ftz %f63, %f64;
	// end inline asm
	add.f32 	%f81, %f63, 0f3F800000;
	mul.f32 	%f66, %f81, %f81;
	// begin inline asm
	rcp.approx.f32.ftz %f65, %f66;
	// end inline asm
	sub.f32 	%f82, %f2, %f10;
	mul.f32 	%f83, %f7, %f82;
	sub.f32 	%f84, %f83, %f8;
	cvt.f64.f32 	%fd32, %f84;
	mul.f64 	%fd33, %fd32, 0d3FF71547652B82FE;
	cvt.rn.f32.f64 	%f68, %fd33;
	// begin inline asm
	ex2.approx.f32.ftz %f67, %f68;
	// end inline asm
	add.f32 	%f85, %f67, 0f3F800000;
	mul.f32 	%f70, %f85, %f85;
	// begin inline asm
	rcp.approx.f32.ftz %f69, %f70;
	// end inline asm
	sub.f32 	%f12, %f65, %f69;
	cvt.rzi.s32.f32 	%r1010, %f77;
	cvt.rn.f32.s32 	%f86, %r1010;
	abs.f32 	%f87, %f86;
	cvt.f64.f32 	%fd12, %f87;
	setp.lt.s32 	%p66, %r1010, 9;
	@%p66 bra 	$L__BB0_138;
	rcp.rn.f64 	%fd34, %fd12;
	mul.f64 	%fd35, %fd34, %fd34;
	fma.rn.f64 	%fd36, %fd35, 0dBF5AC321034783F9, 0d3F4B68B992738FBF;
	fma.rn.f64 	%fd37, %fd35, %fd36, 0dBF4380D01E4F7B8C;
	fma.rn.f64 	%fd38, %fd35, %fd37, 0d3F4A019FA29F7264;
	fma.rn.f64 	%fd39, %fd35, %fd38, 0dBF66C16C16B2ACEC;
	fma.rn.f64 	%fd40, %fd35, %fd39, 0d3FB5555555555545;
	fma.rn.f64 	%fd13, %fd34, %fd40, 0d3FED67F1C864BEAE;
	{
	.reg .b32 %temp; 
	mov.b64 	{%temp, %r1508}, %fd12;
	}
	{
	.reg .b32 %temp; 
	mov.b64 	{%r1509, %temp}, %fd12;
	}
	setp.gt.s32 	%p67, %r1508, 1048575;
	mov.b32 	%r1510, -1023;
	mov.f64 	%fd163, %fd12;
	@%p67 bra 	$L__BB0_132;
	mul.f64 	%fd163, %fd12, 0d4350000000000000;
	{
	.reg .b32 %temp; 
	mov.b64 	{%temp, %r1508}, %fd163;
	}
	{
	.reg .b32 %temp; 
	mov.b64 	{%r1509, %temp}, %fd163;
	}
	mov.b32 	%r1510, -1077;
$L__BB0_132:
	add.s32 	%r1014, %r1508, -1;
	setp.gt.u32 	%p68, %r1014, 2146435070;
	@%p68 bra 	$L__BB0_136;
	shr.u32 	%r1017, %r1508, 20;
	add.s32 	%r1511, %r1510, %r1017;
	and.b32  	%r1018, %r1508, 1048575;
	or.b32  	%r1019, %r1018, 1072693248;
	mov.b64 	%fd164, {%r1509, %r1019};
	setp.lt.u32 	%p70, %r1019, 1073127583;
	@%p70 bra 	$L__BB0_135;
	{
	.reg .b32 %temp; 
	mov.b64 	{%r1020, %temp}, %fd164;
	}
	{
	.reg .b32 %temp; 
	mov.b64 	{%temp, %r1021}, %fd164;
	}
	add.s32 	%r1022, %r1021, -1048576;
	mov.b64 	%fd164, {%r1020, %r1022};
	add.s32 	%r1511, %r1511, 1;
$L__BB0_135:
	add.f64 	%fd42, %fd164, 0dBFF0000000000000;
	add.f64 	%fd43, %fd164, 0d3FF0000000000000;
	rcp.approx.ftz.f64 	%fd44, %fd43;
	neg.f64 	%fd45, %fd43;
	fma.rn.f64 	%fd46, %fd45, %fd44, 0d3FF0000000000000;
	fma.rn.f64 	%fd47, %fd46, %fd46, %fd46;
	fma.rn.f64 	%fd48, %fd47, %fd44, %fd44;
	mul.f64 	%fd49, %fd42, %fd48;
	fma.rn.f64 	%fd50, %fd42, %fd48, %fd49;
	mul.f64 	%fd51, %fd50, %fd50;
	fma.rn.f64 	%fd52, %fd51, 0d3EB1380B3AE80F1E, 0d3ED0EE258B7A8B04;
	fma.rn.f64 	%fd53, %fd52, %fd51, 0d3EF3B2669F02676F;
	fma.rn.f64 	%fd54, %fd53, %fd51, 0d3F1745CBA9AB0956;
	fma.rn.f64 	%fd55, %fd54, %fd51, 0d3F3C71C72D1B5154;
	fma.rn.f64 	%fd56, %fd55, %fd51, 0d3F624924923BE72D;
	fma.rn.f64 	%fd57, %fd56, %fd51, 0d3F8999999999A3C4;
	fma.rn.f64 	%fd58, %fd57, %fd51, 0d3FB5555555555554;
	sub.f64 	%fd59, %fd42, %fd50;
	add.f64 	%fd60, %fd59, %fd59;
	neg.f64 	%fd61, %fd50;
	fma.rn.f64 	%fd62, %fd61, %fd42, %fd60;
	mul.f64 	%fd63, %fd48, %fd62;
	mul.f64 	%fd64, %fd51, %fd58;
	fma.rn.f64 	%fd65, %fd64, %fd50, %fd63;
	xor.b32  	%r1023, %r1511, -2147483648;
	mov.b32 	%r1024, 1127219200;
	mov.b64 	%fd66, {%r1023, %r1024};
	sub.f64 	%fd67, %fd66, %fd11;
	fma.rn.f64 	%fd68, %fd67, 0d3FE62E42FEFA39EF, %fd50;
	fma.rn.f64 	%fd69, %fd67, 0dBFE62E42FEFA39EF, %fd68;
	sub.f64 	%fd70, %fd69, %fd50;
	sub.f64 	%fd71, %fd65, %fd70;
	fma.rn.f64 	%fd72, %fd67, 0d3C7ABC9E3B39803F, %fd71;
	add.f64 	%fd165, %fd68, %fd72;
	bra.uni 	$L__BB0_137;
$L__BB0_136:
	fma.rn.f64 	%fd41, %fd163, 0d7FF0000000000000, 0d7FF0000000000000;
	{
	.reg .b32 %temp; 
	mov.b64 	{%temp, %r1015}, %fd163;
	}
	and.b32  	%r1016, %r1015, 2147483647;
	setp.eq.s32 	%p69, %r1016, 0;
	selp.f64 	%fd165, 0dFFF0000000000000, %fd41, %p69;
$L__BB0_137:
	mul.f64 	%fd73, %fd165, 0d3FE0000000000000;
	add.f64 	%fd74, %fd12, 0dBFE0000000000000;
	mul.f64 	%fd75, %fd74, %fd73;
	sub.f64 	%fd76, %fd75, %fd12;
	add.f64 	%fd77, %fd13, %fd75;
	add.f64 	%fd166, %fd76, %fd77;
	bra.uni 	$L__BB0_139;
$L__BB0_138:
	cvt.rzi.s32.f64 	%r1011, %fd12;
	mul.wide.s32 	%rd23, %r1011, 8;
	add.s64 	%rd25, %rd24, %rd23;
	ld.const.f64 	%fd166, [%rd25+-8];
$L__BB0_139:
	mul.f32 	%f90, %f12, 0f3FA66666;
	cvt.rn.f32.f64 	%f91, %fd166;
	mul.f32 	%f92, %f10, %f6;
	sub.f32 	%f93, %f92, %f2;
	sub.f32 	%f94, %f93, %f91;
	cvt.f64.f32 	%fd78, %f94;
	mul.f64 	%fd79, %fd78, 0d3FF71547652B82FE;
	cvt.rn.f32.f64 	%f89, %fd79;
	// begin inline asm
	ex2.approx.f32.ftz %f88, %f89;
	// end inline asm
	mul.f32 	%f95, %f11, %f90;
	setp.geu.f32 	%p71, %f95, %f88;
	cvt.f64.f32 	%fd80, %f90;
	setp.ltu.f64 	%p72, %fd80, 0d3BC79CA10C924223;
	or.pred  	%p73, %p72, %p71;
	mov.u32 	%r1220, %r1516;
	mov.u32 	%r1221, %r575;
	@%p73 bra 	$L__BB0_129;
	cvt.rzi.u32.f32 	%r1518, %f10;
	mov.u32 	%r1513, %r1217;
	mov.u32 	%r1514, %r1218;
	mov.u32 	%r1515, %r1219;
	mov.u32 	%r1217, %r575;
$L__BB0_141:
	cvt.rn.f32.u32 	%f109, %r1518;
	fma.rn.f32 	%f13, %f1, 0f3F000000, %f109;
	setp.geu.f32 	%p83, %f13, 0f3F800000;
	@%p83 bra 	$L__BB0_160;
	mov.f32 	%f229, 0f3F017731;
	cvt.sat.f32.f32 	%f230, %f229;
	mov.f32 	%f231, 0f4B400001;
	mov.f32 	%f232, 0f437C0000;
	fma.rm.f32 	%f233, %f230, %f232, %f231;
	add.f32 	%f234, %f233, 0fCB40007F;
	mov.f32 	%f235, 0f3FB8AA3B;
	sub.f32 	%f236, %f235, %f234;
	add.f32 	%f237, %f236, 0f32A57060;
	mov.b32 	%r1135, %f233;
	shl.b32 	%r1136, %r1135, 23;
	mov.b32 	%f238, %r1136;
	ex2.approx.ftz.f32 	%f239, %f237;
	mul.f32 	%f240, %f239, %f238;
	add.f32 	%f241, %f13, %f240;
	div.rn.f32 	%f14, %f241, %f240;
	shr.u32 	%r1137, %r1217, 2;
	xor.b32  	%r1138, %r1137, %r1217;
	shl.b32 	%r1139, %r1513, 4;
	shl.b32 	%r1140, %r1138, 1;
	xor.b32  	%r1141, %r1140, %r1139;
	xor.b32  	%r1142, %r1141, %r1138;
	xor.b32  	%r599, %r1142, %r1513;
	add.s32 	%r1143, %r1512, %r599;
	add.s32 	%r1144, %r1143, 362437;
	cvt.rn.f32.u32 	%f242, %r1144;
	fma.rn.f32 	%f243, %f242, 0f2F800000, 0f2F000000;
	mul.f32 	%f15, %f14, %f243;
	setp.gtu.f32 	%p104, %f15, 0f3F800000;
	mov.f32 	%f423, 0f3F800000;
	@%p104 bra 	$L__BB0_152;
	rcp.rn.f32 	%f16, %f13;
	mul.f32 	%f245, %f16, 0f3F000000;
	cvt.rzi.f32.f32 	%f246, %f245;
	add.f32 	%f247, %f246, %f246;
	sub.f32 	%f248, %f16, %f247;
	abs.f32 	%f17, %f248;
	abs.f32 	%f18, %f15;
	setp.lt.f32 	%p105, %f18, 0f00800000;
	mul.f32 	%f249, %f18, 0f4B800000;
	selp.f32 	%f250, %f249, %f18, %p105;
	selp.f32 	%f251, 0fC1C00000, 0f00000000, %p105;
	mov.b32 	%r1145, %f250;
	add.s32 	%r1146, %r1145, -1060439283;
	and.b32  	%r1147, %r1146, -8388608;
	sub.s32 	%r1148, %r1145, %r1147;
	mov.b32 	%f252, %r1148;
	cvt.rn.f32.s32 	%f253, %r1147;
	fma.rn.f32 	%f254, %f253, 0f34000000, %f251;
	add.f32 	%f255, %f252, 0fBF800000;
	add.f32 	%f256, %f252, 0f3F800000;
	rcp.approx.ftz.f32 	%f257, %f256;
	add.f32 	%f258, %f255, %f255;
	mul.f32 	%f259, %f258, %f257;
	mul.f32 	%f260, %f259, %f259;
	sub.f32 	%f261, %f255, %f259;
	add.f32 	%f262, %f261, %f261;
	neg.f32 	%f263, %f259;
	fma.rn.f32 	%f264, %f263, %f255, %f262;
	mul.rn.f32 	%f265, %f257, %f264;
	fma.rn.f32 	%f266, %f260, 0f3A2C32E4, 0f3B52E7DB;
	fma.rn.f32 	%f267, %f266, %f260, 0f3C93BB73;
	fma.rn.f32 	%f268, %f267, %f260, 0f3DF6384F;
	mul.rn.f32 	%f269, %f268, %f260;
	fma.rn.f32 	%f270, %f259, 0f3FB8AA3B, %f254;
	sub.f32 	%f271, %f254, %f270;
	fma.rn.f32 	%f272, %f259, 0f3FB8AA3B, %f271;
	fma.rn.f32 	%f273, %f265, 0f3FB8AA3B, %f272;
	fma.rn.f32 	%f274, %f259, 0f32A55E34, %f273;
	mul.f32 	%f275, %f269, 0f40400000;
	fma.rn.f32 	%f276, %f275, %f265, %f274;
	fma.rn.f32 	%f277, %f269, %f259, %f276;
	add.rn.f32 	%f278, %f270, %f277;
	neg.f32 	%f279, %f270;
	add.rn.f32 	%f280, %f278, %f279;
	neg.f32 	%f281, %f280;
	add.rn.f32 	%f282, %f277, %f281;
	mul.rn.f32 	%f283, %f278, %f16;
	neg.f32 	%f284, %f283;
	fma.rn.f32 	%f285, %f278, %f16, %f284;
	fma.rn.f32 	%f286, %f282, %f16, %f285;
	cvt.rni.f32.f32 	%f287, %f283;
	sub.f32 	%f288, %f283, %f287;
	add.f32 	%f289, %f288, %f286;
	fma.rn.f32 	%f290, %f289, 0f391FCB8E, 0f3AAF85ED;
	fma.rn.f32 	%f291, %f290, %f289, 0f3C1D9856;
	fma.rn.f32 	%f292, %f291, %f289, 0f3D6357BB;
	fma.rn.f32 	%f293, %f292, %f289, 0f3E75FDEC;
	fma.rn.f32 	%f294, %f293, %f289, 0f3F317218;
	fma.rn.f32 	%f295, %f294, %f289, 0f3F800000;
	cvt.rzi.s32.f32 	%r1149, %f287;
	setp.gt.f32 	%p106, %f287, 0f00000000;
	selp.b32 	%r1150, 0, -2097152000, %p106;
	add.s32 	%r1151, %r1150, 2130706432;
	mov.b32 	%f296, %r1151;
	mul.f32 	%f297, %f295, %f296;
	shl.b32 	%r1152, %r1149, 23;
	sub.s32 	%r1153, %r1152, %r1150;
	mov.b32 	%f298, %r1153;
	mul.f32 	%f299, %f297, %f298;
	abs.f32 	%f300, %f283;
	setp.gt.f32 	%p107, %f300, 0f43180000;
	setp.lt.f32 	%p108, %f283, 0f00000000;
	selp.f32 	%f301, 0f00000000, 0f7F800000, %p108;
	selp.f32 	%f19, %f301, %f299, %p107;
	setp.eq.f32 	%p109, %f15, 0f3F800000;
	setp.eq.f32 	%p110, %f16, 0f00000000;
	or.pred  	%p111, %p110, %p109;
	@%p111 bra 	$L__BB0_151;
	setp.num.f32 	%p112, %f18, %f18;
	abs.f32 	%f302, %f16;
	setp.num.f32 	%p113, %f302, %f302;
	and.pred  	%p114, %p112, %p113;
	@%p114 bra 	$L__BB0_146;
	add.rn.f32 	%f423, %f15, %f16;
	bra.uni 	$L__BB0_151;
$L__BB0_146:
	setp.neu.f32 	%p115, %f15, 0f00000000;
	setp.neu.f32 	%p116, %f18, 0f7F800000;
	and.pred  	%p117, %p115, %p116;
	@%p117 bra 	$L__BB0_148;
	setp.neu.f32 	%p124, %f17, 0f3F800000;
	add.f32 	%f307, %f15, %f15;
	mov.b32 	%r1154, %f307;
	setp.lt.f32 	%p125, %f16, 0f00000000;
	xor.b32  	%r1155, %r1154, 2139095040;
	selp.b32 	%r1156, %r1155, %r1154, %p125;
	and.b32  	%r1157, %r1156, 2147483647;
	selp.b32 	%r1158, %r1157, %r1156, %p124;
	mov.b32 	%f423, %r1158;
	bra.uni 	$L__BB0_151;
$L__BB0_148:
	setp.eq.f32 	%p118, %f15, 0fBF800000;
	setp.eq.f32 	%p119, %f302, 0f7F800000;
	and.pred  	%p120, %p118, %p119;
	@%p120 bra 	$L__BB0_151;
	setp.geu.f32 	%p121, %f15, 0f00000000;
	mov.f32 	%f423, %f19;
	@%p121 bra 	$L__BB0_151;
	setp.neu.f32 	%p122, %f17, 0f3F800000;
	neg.f32 	%f304, %f19;
	selp.f32 	%f305, %f19, %f304, %p122;
	cvt.rmi.f32.f32 	%f306, %f16;
	setp.neu.f32 	%p123, %f16, %f306;
	selp.f32 	%f423, 0f7FFFFFFF, %f305, %p123;
$L__BB0_151:
	shr.u32 	%r1159, %r1516, 2;
	xor.b32  	%r1160, %r1159, %r1516;
	shl.b32 	%r1161, %r599, 4;
	shl.b32 	%r1162, %r1160, 1;
	xor.b32  	%r1163, %r1162, %r1161;
	xor.b32  	%r1164, %r1163, %r1160;
	xor.b32  	%r1165, %r1164, %r599;
	add.s32 	%r1166, %r1512, %r1165;
	add.s32 	%r1167, %r1166, 724874;
	cvt.rn.f32.u32 	%f308, %r1167;
	fma.rn.f32 	%f309, %f308, 0f2F800000, 0f2F000000;
	setp.lt.f32 	%p126, %f309, 0f00800000;
	mul.f32 	%f310, %f309, 0f4B000000;
	selp.f32 	%f311, %f310, %f309, %p126;
	selp.f32 	%f312, 0fC1B80000, 0f00000000, %p126;
	mov.b32 	%r1168, %f311;
	add.s32 	%r1169, %r1168, -1059760811;
	and.b32  	%r1170, %r1169, -8388608;
	sub.s32 	%r1171, %r1168, %r1170;
	mov.b32 	%f313, %r1171;
	cvt.rn.f32.s32 	%f314, %r1170;
	fma.rn.f32 	%f315, %f314, 0f34000000, %f312;
	add.f32 	%f316, %f313, 0fBF800000;
	fma.rn.f32 	%f317, %f316, 0fBE055027, 0f3E1039F6;
	fma.rn.f32 	%f318, %f317, %f316, 0fBDF8CDCC;
	fma.rn.f32 	%f319, %f318, %f316, 0f3E0F2955;
	fma.rn.f32 	%f320, %f319, %f316, 0fBE2AD8B9;
	fma.rn.f32 	%f321, %f320, %f316, 0f3E4CED0B;
	fma.rn.f32 	%f322, %f321, %f316, 0fBE7FFF22;
	fma.rn.f32 	%f323, %f322, %f316, 0f3EAAAA78;
	fma.rn.f32 	%f324, %f323, %f316, 0fBF000000;
	mul.f32 	%f325, %f316, %f324;
	fma.rn.f32 	%f326, %f325, %f316, %f316;
	fma.rn.f32 	%f327, %f315, 0f3F317218, %f326;
	setp.gt.u32 	%p127, %r1168, 2139095039;
	fma.rn.f32 	%f328, %f311, 0f7F800000, 0f7F800000;
	selp.f32 	%f329, %f328, %f327, %p127;
	setp.eq.f32 	%p128, %f311, 0f00000000;
	neg.f32 	%f330, %f329;
	selp.f32 	%f331, 0f7F800000, %f330, %p128;
	setp.lt.f32 	%p129, %f423, %f331;
	@%p129 bra 	$L__BB0_170;
	bra.uni 	$L__BB0_159;
$L__BB0_152:
	sub.f32 	%f333, %f14, %f15;
	div.rn.f32 	%f334, %f333, %f13;
	setp.lt.f32 	%p130, %f334, 0f00800000;
	mul.f32 	%f335, %f334, 0f4B000000;
	selp.f32 	%f336, %f335, %f334, %p130;
	selp.f32 	%f337, 0fC1B80000, 0f00000000, %p130;
	mov.b32 	%r1172, %f336;
	add.s32 	%r1173, %r1172, -1059760811;
	and.b32  	%r1174, %r1173, -8388608;
	sub.s32 	%r1175, %r1172, %r1174;
	mov.b32 	%f338, %r1175;
	cvt.rn.f32.s32 	%f339, %r1174;
	fma.rn.f32 	%f340, %f339, 0f34000000, %f337;
	add.f32 	%f341, %f338, 0fBF800000;
	fma.rn.f32 	%f342, %f341, 0fBE055027, 0f3E1039F6;
	fma.rn.f32 	%f343, %f342, %f341, 0fBDF8CDCC;
	fma.rn.f32 	%f344, %f343, %f341, 0f3E0F2955;
	fma.rn.f32 	%f345, %f344, %f341, 0fBE2AD8B9;
	fma.rn.f32 	%f346, %f345, %f341, 0f3E4CED0B;
	fma.rn.f32 	%f347, %f346, %f341, 0fBE7FFF22;
	fma.rn.f32 	%f348, %f347, %f341, 0f3EAAAA78;
	fma.rn.f32 	%f349, %f348, %f341, 0fBF000000;
	mul.f32 	%f350, %f341, %f349;
	fma.rn.f32 	%f351, %f350, %f341, %f341;
	fma.rn.f32 	%f352, %f340, 0f3F317218, %f351;
	setp.gt.u32 	%p131, %r1172, 2139095039;
	fma.rn.f32 	%f353, %f336, 0f7F800000, 0f7F800000;
	selp.f32 	%f354, %f353, %f352, %p131;
	setp.eq.f32 	%p132, %f336, 0f00000000;
	neg.f32 	%f355, %f354;
	selp.f32 	%f423, 0f7F800000, %f355, %p132;
	shr.u32 	%r1176, %r1516, 2;
	xor.b32  	%r1177, %r1176, %r1516;
	shl.b32 	%r1178, %r599, 4;
	shl.b32 	%r1179, %r1177, 1;
	xor.b32  	%r1180, %r1179, %r1178;
	xor.b32  	%r1181, %r1180, %r1177;
	xor.b32  	%r1182, %r1181, %r599;
	add.s32 	%r1183, %r1512, %r1182;
	add.s32 	%r1184, %r1183, 724874;
	cvt.rn.f32.u32 	%f356, %r1184;
	fma.rn.f32 	%f26, %f356, 0f2F800000, 0f2F000000;
	cvt.f64.f32 	%fd157, %f13;
	add.f64 	%fd158, %fd157, 0dBFF0000000000000;
	rcp.rn.f64 	%fd159, %fd158;
	cvt.rn.f32.f64 	%f27, %fd159;
	abs.f32 	%f28, %f26;
	setp.eq.f32 	%p133, %f26, 0f3F800000;
	setp.eq.f32 	%p134, %f27, 0f00000000;
	or.pred  	%p135, %p134, %p133;
	mov.f32 	%f424, 0f3F800000;
	@%p135 bra 	$L__BB0_158;
	setp.num.f32 	%p136, %f28, %f28;
	abs.f32 	%f357, %f27;
	setp.num.f32 	%p137, %f357, %f357;
	and.pred  	%p138, %p136, %p137;
	@%p138 bra 	$L__BB0_155;
	add.rn.f32 	%f424, %f26, %f27;
	bra.uni 	$L__BB0_158;
$L__BB0_155:
	setp.neu.f32 	%p139, %f26, 0f00000000;
	setp.neu.f32 	%p140, %f28, 0f7F800000;
	and.pred  	%p141, %p139, %p140;
	@%p141 bra 	$L__BB0_157;
	mul.f32 	%f413, %f27, 0f3F000000;
	cvt.rzi.f32.f32 	%f414, %f413;
	add.f32 	%f415, %f414, %f414;
	sub.f32 	%f416, %f27, %f415;
	abs.f32 	%f417, %f416;
	setp.neu.f32 	%p148, %f417, 0f3F800000;
	add.f32 	%f418, %f26, %f26;
	mov.b32 	%r1194, %f418;
	setp.lt.f32 	%p149, %f27, 0f00000000;
	xor.b32  	%r1195, %r1194, 2139095040;
	selp.b32 	%r1196, %r1195, %r1194, %p149;
	and.b32  	%r1197, %r1196, 2147483647;
	selp.b32 	%r1198, %r1197, %r1196, %p148;
	mov.b32 	%f424, %r1198;
	bra.uni 	$L__BB0_158;
$L__BB0_157:
	setp.lt.f32 	%p142, %f28, 0f00800000;
	mul.f32 	%f358, %f28, 0f4B800000;
	selp.f32 	%f359, %f358, %f28, %p142;
	mov.b32 	%r1185, %f359;
	add.s32 	%r1186, %r1185, -1060439283;
	and.b32  	%r1187, %r1186, -8388608;
	sub.s32 	%r1188, %r1185, %r1187;
	mov.b32 	%f360, %r1188;
	cvt.rn.f32.s32 	%f361, %r1187;
	selp.f32 	%f362, 0fC1C00000, 0f00000000, %p142;
	fma.rn.f32 	%f363, %f361, 0f34000000, %f362;
	add.f32 	%f364, %f360, 0fBF800000;
	add.f32 	%f365, %f360, 0f3F800000;
	rcp.approx.ftz.f32 	%f366, %f365;
	add.f32 	%f367, %f364, %f364;
	mul.f32 	%f368, %f367, %f366;
	mul.f32 	%f369, %f368, %f368;
	neg.f32 	%f370, %f368;
	sub.f32 	%f371, %f364, %f368;
	add.f32 	%f372, %f371, %f371;
	fma.rn.f32 	%f373, %f370, %f364, %f372;
	mul.rn.f32 	%f374, %f366, %f373;
	fma.rn.f32 	%f375, %f369, 0f3A2C32E4, 0f3B52E7DB;
	fma.rn.f32 	%f376, %f375, %f369, 0f3C93BB73;
	fma.rn.f32 	%f377, %f376, %f369, 0f3DF6384F;
	mul.rn.f32 	%f378, %f377, %f369;
	fma.rn.f32 	%f379, %f368, 0f3FB8AA3B, %f363;
	mul.f32 	%f380, %f378, 0f40400000;
	sub.f32 	%f381, %f363, %f379;
	fma.rn.f32 	%f382, %f368, 0f3FB8AA3B, %f381;
	fma.rn.f32 	%f383, %f374, 0f3FB8AA3B, %f382;
	fma.rn.f32 	%f384, %f368, 0f32A55E34, %f383;
	fma.rn.f32 	%f385, %f380, %f374, %f384;
	fma.rn.f32 	%f386, %f378, %f368, %f385;
	add.rn.f32 	%f387, %f379, %f386;
	mul.rn.f32 	%f388, %f387, %f27;
	cvt.rni.f32.f32 	%f389, %f388;
	sub.f32 	%f390, %f388, %f389;
	neg.f32 	%f391, %f388;
	fma.rn.f32 	%f392, %f387, %f27, %f391;
	neg.f32 	%f393, %f379;
	add.rn.f32 	%f394, %f387, %f393;
	neg.f32 	%f395, %f394;
	add.rn.f32 	%f396, %f386, %f395;
	fma.rn.f32 	%f397, %f396, %f27, %f392;
	add.f32 	%f398, %f390, %f397;
	setp.gt.f32 	%p143, %f389, 0f00000000;
	selp.b32 	%r1189, 0, -2097152000, %p143;
	setp.eq.f32 	%p144, %f26, 0fBF800000;
	setp.eq.f32 	%p145, %f357, 0f7F800000;
	setp.lt.f32 	%p146, %f388, 0f00000000;
	selp.f32 	%f399, 0f00000000, 0f7F800000, %p146;
	abs.f32 	%f400, %f388;
	setp.gt.f32 	%p147, %f400, 0f43180000;
	cvt.rzi.s32.f32 	%r1190, %f389;
	shl.b32 	%r1191, %r1190, 23;
	sub.s32 	%r1192, %r1191, %r1189;
	mov.b32 	%f401, %r1192;
	add.s32 	%r1193, %r1189, 2130706432;
	mov.b32 	%f402, %r1193;
	fma.rn.f32 	%f403, %f398, 0f391FCB8E, 0f3AAF85ED;
	fma.rn.f32 	%f404, %f403, %f398, 0f3C1D9856;
	fma.rn.f32 	%f405, %f404, %f398, 0f3D6357BB;
	fma.rn.f32 	%f406, %f405, %f398, 0f3E75FDEC;
	fma.rn.f32 	%f407, %f406, %f398, 0f3F317218;
	fma.rn.f32 	%f408, %f407, %f398, 0f3F800000;
	mul.f32 	%f409, %f408, %f402;
	mul.f32 	%f410, %f409, %f401;
	selp.f32 	%f411, %f399, %f410, %p147;
	selp.f32 	%f412, 0f3F800000, %f411, %p145;
	selp.f32 	%f424, %f412, %f411, %p144;
$L__BB0_158:
	setp.le.f32 	%p150, %f424, %f423;
	@%p150 bra 	$L__BB0_170;
$L__BB0_159:
	mov.f32 	%f423, 0f00000000;
	bra.uni 	$L__BB0_170;
$L__BB0_160:
	setp.geu.f32 	%p84, %f13, 0f40200000;
	@%p84 bra 	$L__BB0_165;
	add.f32 	%f34, %f13, 0fBF800000;
	mul.f32 	%f170, %f13, 0f40C00000;
	mov.f32 	%f171, 0fBF800000;
	div.rn.f32 	%f172, %f171, %f170;
	add.f32 	%f173, %f13, %f172;
	div.rn.f32 	%f35, %f173, %f34;
	mov.f32 	%f174, 0f40000000;
	div.rn.f32 	%f36, %f174, %f34;
	add.f32 	%f37, %f36, 0f40000000;
$L__BB0_162:
	mov.u32 	%r603, %r1515;
	mov.u32 	%r602, %r1514;
	mov.u32 	%r1515, %r1513;
	shr.u32 	%r1112, %r1217, 2;
	xor.b32  	%r1113, %r1112, %r1217;
	shl.b32 	%r1114, %r1515, 4;
	shl.b32 	%r1115, %r1113, 1;
	xor.b32  	%r1116, %r1115, %r1114;
	xor.b32  	%r1117, %r1116, %r1113;
	xor.b32  	%r1514, %r1117, %r1515;
	add.s32 	%r1118, %r1512, %r1514;
	add.s32 	%r1119, %r1118, 362437;
	cvt.rn.f32.u32 	%f175, %r1119;
	fma.rn.f32 	%f176, %f175, 0f2F800000, 0f2F000000;
	shr.u32 	%r1120, %r1516, 2;
	xor.b32  	%r1121, %r1120, %r1516;
	shl.b32 	%r1122, %r1514, 4;
	shl.b32 	%r1123, %r1121, 1;
	xor.b32  	%r1124, %r1123, %r1122;
	xor.b32  	%r1125, %r1124, %r1121;
	xor.b32  	%r1513, %r1125, %r1514;
	add.s32 	%r1512, %r1512, 724874;
	add.s32 	%r1126, %r1513, %r1512;
	cvt.rn.f32.u32 	%f177, %r1126;
	fma.rn.f32 	%f38, %f177, 0f2F800000, 0f2F000000;
	mul.f32 	%f178, %f35, %f176;
	div.rn.f32 	%f39, %f178, %f38;
	rcp.rn.f32 	%f179, %f39;
	add.f32 	%f180, %f39, %f179;
	sub.f32 	%f181, %f180, %f37;
	fma.rn.f32 	%f182, %f36, %f38, %f181;
	setp.le.f32 	%p96, %f182, 0f00000000;
	@%p96 bra 	$L__BB0_164;
	setp.lt.f32 	%p97, %f38, 0f00800000;
	mul.f32 	%f183, %f38, 0f4B000000;
	selp.f32 	%f184, %f183, %f38, %p97;
	selp.f32 	%f185, 0fC1B80000, 0f00000000, %p97;
	mov.b32 	%r1127, %f184;
	add.s32 	%r1128, %r1127, -1059760811;
	and.b32  	%r1129, %r1128, -8388608;
	sub.s32 	%r1130, %r1127, %r1129;
	mov.b32 	%f186, %r1130;
	cvt.rn.f32.s32 	%f187, %r1129;
	fma.rn.f32 	%f188, %f187, 0f34000000, %f185;
	add.f32 	%f189, %f186, 0fBF800000;
	fma.rn.f32 	%f190, %f189, 0fBE055027, 0f3E1039F6;
	fma.rn.f32 	%f191, %f190, %f189, 0fBDF8CDCC;
	fma.rn.f32 	%f192, %f191, %f189, 0f3E0F2955;
	fma.rn.f32 	%f193, %f192, %f189, 0fBE2AD8B9;
	fma.rn.f32 	%f194, %f193, %f189, 0f3E4CED0B;
	fma.rn.f32 	%f195, %f194, %f189, 0fBE7FFF22;
	fma.rn.f32 	%f196, %f195, %f189, 0f3EAAAA78;
	fma.rn.f32 	%f197, %f196, %f189, 0fBF000000;
	mul.f32 	%f198, %f189, %f197;
	fma.rn.f32 	%f199, %f198, %f189, %f189;
	fma.rn.f32 	%f200, %f188, 0f3F317218, %f199;
	setp.gt.u32 	%p98, %r1127, 2139095039;
	fma.rn.f32 	%f201, %f184, 0f7F800000, 0f7F800000;
	selp.f32 	%f202, %f201, %f200, %p98;
	setp.eq.f32 	%p99, %f184, 0f00000000;
	selp.f32 	%f203, 0fFF800000, %f202, %p99;
	mul.f32 	%f204, %f36, %f203;
	setp.lt.f32 	%p100, %f39, 0f00800000;
	mul.f32 	%f205, %f39, 0f4B000000;
	selp.f32 	%f206, %f205, %f39, %p100;
	selp.f32 	%f207, 0fC1B80000, 0f00000000, %p100;
	mov.b32 	%r1131, %f206;
	add.s32 	%r1132, %r1131, -1059760811;
	and.b32  	%r1133, %r1132, -8388608;
	sub.s32 	%r1134, %r1131, %r1133;
	mov.b32 	%f208, %r1134;
	cvt.rn.f32.s32 	%f209, %r1133;
	fma.rn.f32 	%f210, %f209, 0f34000000, %f207;
	add.f32 	%f211, %f208, 0fBF800000;
	fma.rn.f32 	%f212, %f211, 0fBE055027, 0f3E1039F6;
	fma.rn.f32 	%f213, %f212, %f211, 0fBDF8CDCC;
	fma.rn.f32 	%f214, %f213, %f211, 0f3E0F2955;
	fma.rn.f32 	%f215, %f214, %f211, 0fBE2AD8B9;
	fma.rn.f32 	%f216, %f215, %f211, 0f3E4CED0B;
	fma.rn.f32 	%f217, %f216, %f211, 0fBE7FFF22;
	fma.rn.f32 	%f218, %f217, %f211, 0f3EAAAA78;
	fma.rn.f32 	%f219, %f218, %f211, 0fBF000000;
	mul.f32 	%f220, %f211, %f219;
	fma.rn.f32 	%f221, %f220, %f211, %f211;
	fma.rn.f32 	%f222, %f210, 0f3F317218, %f221;
	setp.gt.u32 	%p101, %r1131, 2139095039;
	fma.rn.f32 	%f223, %f206, 0f7F800000, 0f7F800000;
	selp.f32 	%f224, %f223, %f222, %p101;
	setp.eq.f32 	%p102, %f206, 0f00000000;
	selp.f32 	%f225, 0fFF800000, %f224, %p102;
	sub.f32 	%f226, %f204, %f225;
	add.f32 	%f227, %f39, %f226;
	add.f32 	%f228, %f227, 0fBF800000;
	setp.gtu.f32 	%p103, %f228, 0f00000000;
	mov.u32 	%r1516, %r602;
	mov.u32 	%r1217, %r603;
	@%p103 bra 	$L__BB0_162;
$L__BB0_164:
	mul.f32 	%f423, %f34, %f39;
	bra.uni 	$L__BB0_170;
$L__BB0_165:
	add.f32 	%f41, %f13, 0fBF800000;
	mul.f32 	%f110, %f13, 0f40C00000;
	mov.f32 	%f111, 0fBF800000;
	div.rn.f32 	%f112, %f111, %f110;
	add.f32 	%f113, %f13, %f112;
	div.rn.f32 	%f42, %f113, %f41;
	mov.f32 	%f114, 0f40000000;
	div.rn.f32 	%f43, %f114, %f41;
	add.f32 	%f44, %f43, 0f40000000;
	sqrt.rn.f32 	%f115, %f13;
	cvt.f64.f32 	%fd25, %f115;
$L__BB0_166:
	mov.u32 	%r618, %r1515;
	mov.u32 	%r617, %r1514;
	mov.u32 	%r1515, %r1513;
	shr.u32 	%r1089, %r1217, 2;
	xor.b32  	%r1090, %r1089, %r1217;
	shl.b32 	%r1091, %r1515, 4;
	shl.b32 	%r1092, %r1090, 1;
	xor.b32  	%r1093, %r1092, %r1091;
	xor.b32  	%r1094, %r1093, %r1090;
	xor.b32  	%r1514, %r1094, %r1515;
	add.s32 	%r1095, %r1512, %r1514;
	add.s32 	%r1096, %r1095, 362437;
	cvt.rn.f32.u32 	%f116, %r1096;
	fma.rn.f32 	%f45, %f116, 0f2F800000, 0f2F000000;
	shr.u32 	%r1097, %r1516, 2;
	xor.b32  	%r1098, %r1097, %r1516;
	shl.b32 	%r1099, %r1514, 4;
	shl.b32 	%r1100, %r1098, 1;
	xor.b32  	%r1101, %r1100, %r1099;
	xor.b32  	%r1102, %r1101, %r1098;
	xor.b32  	%r1513, %r1102, %r1514;
	add.s32 	%r1512, %r1512, 724874;
	add.s32 	%r1103, %r1513, %r1512;
	cvt.rn.f32.u32 	%f117, %r1103;
	fma.rn.f32 	%f118, %f117, 0f2F800000, 0f2F000000;
	cvt.f64.f32 	%fd152, %f45;
	cvt.f64.f32 	%fd153, %f118;
	fma.rn.f64 	%fd154, %fd153, 0dBFFDB966BE7AFA72, 0d3FF0000000000000;
	div.rn.f64 	%fd155, %fd154, %fd25;
	add.f64 	%fd156, %fd155, %fd152;
	cvt.rn.f32.f64 	%f46, %fd156;
	setp.leu.f32 	%p85, %f46, 0f00000000;
	setp.geu.f32 	%p86, %f46, 0f3F800000;
	or.pred  	%p87, %p85, %p86;
	mov.u32 	%r1516, %r617;
	mov.u32 	%r1217, %r618;
	@%p87 bra 	$L__BB0_166;
	mul.f32 	%f119, %f42, %f45;
	div.rn.f32 	%f47, %f119, %f46;
	rcp.rn.f32 	%f120, %f47;
	add.f32 	%f121, %f47, %f120;
	sub.f32 	%f122, %f121, %f44;
	fma.rn.f32 	%f123, %f43, %f46, %f122;
	setp.le.f32 	%p88, %f123, 0f00000000;
	@%p88 bra 	$L__BB0_169;
	setp.lt.f32 	%p89, %f46, 0f00800000;
	mul.f32 	%f124, %f46, 0f4B000000;
	selp.f32 	%f125, %f124, %f46, %p89;
	selp.f32 	%f126, 0fC1B80000, 0f00000000, %p89;
	mov.b32 	%r1104, %f125;
	add.s32 	%r1105, %r1104, -1059760811;
	and.b32  	%r1106, %r1105, -8388608;
	sub.s32 	%r1107, %r1104, %r1106;
	mov.b32 	%f127, %r1107;
	cvt.rn.f32.s32 	%f128, %r1106;
	fma.rn.f32 	%f129, %f128, 0f34000000, %f126;
	add.f32 	%f130, %f127, 0fBF800000;
	fma.rn.f32 	%f131, %f130, 0fBE055027, 0f3E1039F6;
	fma.rn.f32 	%f132, %f131, %f130, 0fBDF8CDCC;
	fma.rn.f32 	%f133, %f132, %f130, 0f3E0F2955;
	fma.rn.f32 	%f134, %f133, %f130, 0fBE2AD8B9;
	fma.rn.f32 	%f135, %f134, %f130, 0f3E4CED0B;
	fma.rn.f32 	%f136, %f135, %f130, 0fBE7FFF22;
	fma.rn.f32 	%f137, %f136, %f130, 0f3EAAAA78;
	fma.rn.f32 	%f138, %f137, %f130, 0fBF000000;
	mul.f32 	%f139, %f130, %f138;
	fma.rn.f32 	%f140, %f139, %f130, %f130;
	fma.rn.f32 	%f141, %f129, 0f3F317218, %f140;
	setp.gt.u32 	%p90, %r1104, 2139095039;
	fma.rn.f32 	%f142, %f125, 0f7F800000, 0f7F800000;
	selp.f32 	%f143, %f142, %f141, %p90;
	setp.eq.f32 	%p91, %f125, 0f00000000;
	selp.f32 	%f144, 0fFF800000, %f143, %p91;
	mul.f32 	%f145, %f43, %f144;
	setp.lt.f32 	%p92, %f47, 0f00800000;
	mul.f32 	%f146, %f47, 0f4B000000;
	selp.f32 	%f147, %f146, %f47, %p92;
	selp.f32 	%f148, 0fC1B80000, 0f00000000, %p92;
	mov.b32 	%r1108, %f147;
	add.s32 	%r1109, %r1108, -1059760811;
	and.b32  	%r1110, %r1109, -8388608;
	sub.s32 	%r1111, %r1108, %r1110;
	mov.b32 	%f149, %r1111;
	cvt.rn.f32.s32 	%f150, %r1110;
	fma.rn.f32 	%f151, %f150, 0f34000000, %f148;
	add.f32 	%f152, %f149, 0fBF800000;
	fma.rn.f32 	%f153, %f152, 0fBE055027, 0f3E1039F6;
	fma.rn.f32 	%f154, %f153, %f152, 0fBDF8CDCC;
	fma.rn.f32 	%f155, %f154, %f152, 0f3E0F2955;
	fma.rn.f32 	%f156, %f155, %f152, 0fBE2AD8B9;
	fma.rn.f32 	%f157, %f156, %f152, 0f3E4CED0B;
	fma.rn.f32 	%f158, %f157, %f152, 0fBE7FFF22;
	fma.rn.f32 	%f159, %f158, %f152, 0f3EAAAA78;
	fma.rn.f32 	%f160, %f159, %f152, 0fBF000000;
	mul.f32 	%f161, %f152, %f160;
	fma.rn.f32 	%f162, %f161, %f152, %f152;
	fma.rn.f32 	%f163, %f151, 0f3F317218, %f162;
	setp.gt.u32 	%p93, %r1108, 2139095039;
	fma.rn.f32 	%f164, %f147, 0f7F800000, 0f7F800000;
	selp.f32 	%f165, %f164, %f163, %p93;
	setp.eq.f32 	%p94, %f147, 0f00000000;
	selp.f32 	%f166, 0fFF800000, %f165, %p94;
	sub.f32 	%f167, %f145, %f166;
	add.f32 	%f168, %f47, %f167;
	add.f32 	%f169, %f168, 0fBF800000;
	setp.gtu.f32 	%p95, %f169, 0f00000000;
	mov.u32 	%r1516, %r617;
	mov.u32 	%r1217, %r618;
	@%p95 bra 	$L__BB0_166;
$L__BB0_169:
	mul.f32 	%f423, %f41, %f47;
$L__BB0_170:
	ld.param.u64 	%rd37, [_Z23non_central_chi2_kernelPfifi_param_0];
	add.f32 	%f420, %f423, %f423;
	cvta.to.global.u64 	%rd34, %rd37;
	shl.b64 	%rd35, %rd2, 2;
	add.s64 	%rd36, %rd34, %rd35;
	st.global.f32 	[%rd36], %f420;
$L__BB0_171:
	ret;

}


// ===== COMPILED SASS (sm_100) =====

	.target	sm_100

	.elftype	@"ET_EXEC"


//--------------------- .note.nv.tkinfo           --------------------------
	.section	.note.nv.tkinfo,"",@"SHT_NOTE"
	.sectionflags	@"SHF_NOTE_NV_TKINFO"
	.tkinfo
        /*0018*/ 	.word	0x00000002
        /*0030*/ 	.string	""
        /*0030*/ 	.string	"ptxas"
        /*0030*/ 	.string	"Cuda compilation tools, release 13.0, V13.0.88"
        /*0030*/ 	.string	"Build cuda_13.0.r13.0/compiler.36424714_0"
        /*0030*/ 	.string	"-arch sm_100 -m 64 "



//--------------------- .note.nv.cuinfo           --------------------------
	.section	.note.nv.cuinfo,"",@"SHT_NOTE"
	.sectionflags	@"SHF_NOTE_NV_CUINFO"
        /*0018*/ 	.short	0x0002
        /*001a*/ 	.short	0x0064
        /*001c*/ 	.short	0x0082
	.zero		2


//--------------------- .nv.info                  --------------------------
	.section	.nv.info,"",@"SHT_CUDA_INFO"
	.align	4


	//----- nvinfo : EIATTR_REGCOUNT
	.align		4
        /*0000*/ 	.byte	0x04, 0x2f
        /*0002*/ 	.short	(.L_10 - .L_9)
	.align		4
.L_9:
        /*0004*/ 	.word	index@(_Z23non_central_chi2_kernelPfifi)
        /*0008*/ 	.word	0x00000028


	//----- nvinfo : EIATTR_FRAME_SIZE
	.align		4
.L_10:
        /*000c*/ 	.byte	0x04, 0x11
        /*000e*/ 	.short	(.L_12 - .L_11)
	.align		4
.L_11:
        /*0010*/ 	.word	index@($__internal_5_$__cuda_sm3x_div_rn_noftz_f32_slowpath)
        /*0014*/ 	.word	0x00000030


	//----- nvinfo : EIATTR_FRAME_SIZE
	.align		4
.L_12:
        /*0018*/ 	.byte	0x04, 0x11
        /*001a*/ 	.short	(.L_14 - .L_13)
	.align		4
.L_13:
        /*001c*/ 	.word	index@($__internal_4_$__cuda_sm20_sqrt_rn_f32_slowpath)
        /*0020*/ 	.word	0x00000030


	//----- nvinfo : EIATTR_FRAME_SIZE
	.align		4
.L_14:
        /*0024*/ 	.byte	0x04, 0x11
        /*0026*/ 	.short	(.L_16 - .L_15)
	.align		4
.L_15:
        /*0028*/ 	.word	index@($__internal_3_$__cuda_sm20_rcp_rn_f32_slowpath)
        /*002c*/ 	.word	0x00000030


	//----- nvinfo : EIATTR_FRAME_SIZE
	.align		4
.L_16:
        /*0030*/ 	.byte	0x04, 0x11
        /*0032*/ 	.short	(.L_18 - .L_17)
	.align		4
.L_17:
        /*0034*/ 	.word	index@($__internal_2_$__cuda_sm20_dsqrt_rn_f64_mediumpath_v1)
        /*0038*/ 	.word	0x00000030


	//----- nvinfo : EIATTR_FRAME_SIZE
	.align		4
.L_18:
        /*003c*/ 	.byte	0x04, 0x11
        /*003e*/ 	.short	(.L_20 - .L_19)
	.align		4
.L_19:
        /*0040*/ 	.word	index@($__internal_1_$__cuda_sm20_div_rn_f64_full)
        /*0044*/ 	.word	0x00000030


	//----- nvinfo : EIATTR_FRAME_SIZE
	.align		4
.L_20:
        /*0048*/ 	.byte	0x04, 0x11
        /*004a*/ 	.short	(.L_22 - .L_21)
	.align		4
.L_21:
        /*004c*/ 	.word	index@($__internal_0_$__cuda_sm20_dblrcp_rn_slowpath_v3)
        /*0050*/ 	.word	0x00000030


	//----- nvinfo : EIATTR_FRAME_SIZE
	.align		4
.L_22:
        /*0054*/ 	.byte	0x04, 0x11
        /*0056*/ 	.short	(.L_24 - .L_23)
	.align		4
.L_23:
        /*0058*/ 	.word	index@(_Z23non_central_chi2_kernelPfifi)
        /*005c*/ 	.word	0x00000030


	//----- nvinfo : EIATTR_MIN_STACK_SIZE
	.align		4
.L_24:
        /*0060*/ 	.byte	0x04, 0x12
        /*0062*/ 	.short	(.L_26 - .L_25)
	.align		4
.L_25:
        /*0064*/ 	.word	index@(_Z23non_central_chi2_kernelPfifi)
        /*0068*/ 	.word	0x00000030
.L_26:


//--------------------- .nv.compat                --------------------------
	.section	.nv.compat,"",@"SHT_CUDA_COMPAT_INFO"
	.align	4
        /*0000*/ 	.byte	0x02, 0x09, 0x00, 0x00, 0x02, 0x02, 0x01, 0x00, 0x02, 0x05, 0x05, 0x00, 0x03, 0x07, 0x01, 0x01
        /*0010*/ 	.byte	0x02, 0x03, 0x00, 0x00, 0x02, 0x06, 0x01, 0x00, 0x04, 0x0b, 0x08, 0x00, 0x01, 0x00, 0x00, 0x00
        /*0020*/ 	.byte	0x00, 0x00, 0x00, 0x00


//--------------------- .nv.info._Z23non_central_chi2_kernelPfifi --------------------------
	.section	.nv.info._Z23non_central_chi2_kernelPfifi,"",@"SHT_CUDA_INFO"
	.sectionflags	@""
	.align	4


	//----- nvinfo : EIATTR_CUDA_API_VERSION
	.align		4
        /*0000*/ 	.byte	0x04, 0x37
        /*0002*/ 	.short	(.L_28 - .L_27)
.L_27:
        /*0004*/ 	.word	0x00000082


	//----- nvinfo : EIATTR_KPARAM_INFO
	.align		4
.L_28:
        /*0008*/ 	.byte	0x04, 0x17
        /*000a*/ 	.short	(.L_30 - .L_29)
.L_29:
        /*000c*/ 	.word	0x00000000
        /*0010*/ 	.short	0x0003
        /*0012*/ 	.short	0x0010
        /*0014*/ 	.byte	0x00, 0xf0, 0x11, 0x00


	//----- nvinfo : EIATTR_KPARAM_INFO
	.align		4
.L_30:
        /*0018*/ 	.byte	0x04, 0x17
        /*001a*/ 	.short	(.L_32 - .L_31)
.L_31:
        /*001c*/ 	.word	0x00000000
        /*0020*/ 	.short	0x0002
        /*0022*/ 	.short	0x000c
        /*0024*/ 	.byte	0x00, 0xf0, 0x11, 0x00


	//----- nvinfo : EIATTR_KPARAM_INFO
	.align		4
.L_32:
        /*0028*/ 	.byte	0x04, 0x17
        /*002a*/ 	.short	(.L_34 - .L_33)
.L_33:
        /*002c*/ 	.word	0x00000000
        /*0030*/ 	.short	0x0001
        /*0032*/ 	.short	0x0008
        /*0034*/ 	.byte	0x00, 0xf0, 0x11, 0x00


	//----- nvinfo : EIATTR_KPARAM_INFO
	.align		4
.L_34:
        /*0038*/ 	.byte	0x04, 0x17
        /*003a*/ 	.short	(.L_36 - .L_35)
.L_35:
        /*003c*/ 	.word	0x00000000
        /*0040*/ 	.short	0x0000
        /*0042*/ 	.short	0x0000
        /*0044*/ 	.byte	0x00, 0xf5, 0x21, 0x00


	//----- nvinfo : EIATTR_SPARSE_MMA_MASK
	.align		4
.L_36:
        /*0048*/ 	.byte	0x03, 0x50
        /*004a*/ 	.short	0x0000


	//----- nvinfo : EIATTR_MAXREG_COUNT
	.align		4
        /*004c*/ 	.byte	0x03, 0x1b
        /*004e*/ 	.short	0x00ff


	//----- nvinfo : EIATTR_MERCURY_ISA_VERSION
	.align		4
        /*0050*/ 	.byte	0x03, 0x5f
        /*0052*/ 	.short	0x0101


	//----- nvinfo : EIATTR_VRC_CTA_INIT_COUNT
	.align		4
        /*0054*/ 	.byte	0x02, 0x4a
	.zero		1
	.zero		1


	//----- nvinfo : EIATTR_EXIT_INSTR_OFFSETS
	.align		4
        /*0058*/ 	.byte	0x04, 0x1c
        /*005a*/ 	.short	(.L_38 - .L_37)


	//   ....[0]....
.L_37:
        /*005c*/ 	.word	0x00000080


	//   ....[1]....
        /*0060*/ 	.word	0x00007710


	//----- nvinfo : EIATTR_CRS_STACK_SIZE
	.align		4
.L_38:
        /*0064*/ 	.byte	0x04, 0x1e
        /*0066*/ 	.short	(.L_40 - .L_39)
.L_39:
        /*0068*/ 	.word	0x00000000


	//----- nvinfo : EIATTR_CBANK_PARAM_SIZE
	.align		4
.L_40:
        /*006c*/ 	.byte	0x03, 0x19
        /*006e*/ 	.short	0x0014


	//----- nvinfo : EIATTR_PARAM_CBANK
	.align		4
        /*0070*/ 	.byte	0x04, 0x0a
        /*0072*/ 	.short	(.L_42 - .L_41)
	.align		4
.L_41:
        /*0074*/ 	.word	index@(.nv.constant0._Z23non_central_chi2_kernelPfifi)
        /*0078*/ 	.short	0x0380
        /*007a*/ 	.short	0x0014


	//----- nvinfo : EIATTR_SW_WAR
	.align		4
.L_42:
        /*007c*/ 	.byte	0x04, 0x36
        /*007e*/ 	.short	(.L_44 - .L_43)
.L_43:
        /*0080*/ 	.word	0x00000008
.L_44:


//--------------------- .nv.callgraph             --------------------------
	.section	.nv.callgraph,"",@"SHT_CUDA_CALLGRAPH"
	.align	4
	.sectionentsize	8
	.align		4
        /*0000*/ 	.word	0x00000000
	.align		4
        /*0004*/ 	.word	0xffffffff
	.align		4
        /*0008*/ 	.word	0x00000000
	.align		4
        /*000c*/ 	.word	0xfffffffe
	.align		4
        /*0010*/ 	.word	0x00000000
	.align		4
        /*0014*/ 	.word	0xfffffffd
	.align		4
        /*0018*/ 	.word	0x00000000
	.align		4
        /*001c*/ 	.word	0xfffffffc


//--------------------- .nv.constant4             --------------------------
	.section	.nv.constant4,"a",@progbits
	.align	8
	.align		8
.nv.constant4:
        /*0000*/ 	.dword	precalc_xorwow_matrix
	.align		8
        /*0008*/ 	.dword	precalc_xorwow_offset_matrix
	.align		8
        /*0010*/ 	.dword	mrg32k3aM1
	.align		8
        /*0018*/ 	.dword	mrg32k3aM2
	.align		8
        /*0020*/ 	.dword	mrg32k3aM1SubSeq
	.align		8
        /*0028*/ 	.dword	mrg32k3aM2SubSeq
	.align		8
        /*0030*/ 	.dword	mrg32k3aM1Seq
	.align		8
        /*0038*/ 	.dword	mrg32k3aM2Seq


//--------------------- .nv.constant3             --------------------------
	.section	.nv.constant3,"a",@progbits
	.align	8
.nv.constant3:
	.type		__cr_lgamma_table,@object
	.size		__cr_lgamma_table,(.L_8 - __cr_lgamma_table)
__cr_lgamma_table:
        /*0000*/ 	.byte	0x00, 0x00, 0x00, 0x00, 0x00, 0x00, 0x00, 0x00, 0x00, 0x00, 0x00, 0x00, 0x00, 0x00, 0x00, 0x00
        /*0010*/ 	.byte	0xef, 0x39, 0xfa, 0xfe, 0x42, 0x2e, 0xe6, 0x3f, 0x02, 0x20, 0x2a, 0xfa, 0x0b, 0xab, 0xfc, 0x3f
        /*0020*/ 	.byte	0xf9, 0x2c, 0x92, 0x7c, 0xa7, 0x6c, 0x09, 0x40, 0xc9, 0x79, 0x44, 0x3c, 0x64, 0x26, 0x13, 0x40
        /*0030*/ 	.byte	0xca, 0x01, 0xcf, 0x3a, 0x27, 0x51, 0x1a, 0x40, 0x30, 0xcc, 0x2d, 0xf3, 0xe1, 0x0c, 0x21, 0x40
        /*0040*/ 	.byte	0x0d, 0xb7, 0xfc, 0x82, 0x8e, 0x35, 0x25, 0x40
.L_8:


//--------------------- .text._Z23non_central_chi2_kernelPfifi --------------------------
	.section	.text._Z23non_central_chi2_kernelPfifi,"ax",@progbits
	.align	128
        .global         _Z23non_central_chi2_kernelPfifi
        .type           _Z23non_central_chi2_kernelPfifi,@function
        .size           _Z23non_central_chi2_kernelPfifi,(.L_x_122 - _Z23non_central_chi2_kernelPfifi)
        .other          _Z23non_central_chi2_kernelPfifi,@"STO_CUDA_ENTRY STV_DEFAULT"
_Z23non_central_chi2_kernelPfifi:
.text._Z23non_central_chi2_kernelPfifi:
[----:B------:R-:W0:Y:S01]  /*0000*/  LDC R1, c[0x0][0x37c] ;  /* 0x0000df00ff017b82 */ /* 0x000e220000000800 */
[----:B------:R-:W1:Y:S01]  /*0010*/  S2R R3, SR_CTAID.X ;  /* 0x0000000000037919 */ /* 0x000e620000002500 */
[----:B------:R-:W1:Y:S01]  /*0020*/  LDCU UR4, c[0x0][0x360] ;  /* 0x00006c00ff0477ac */ /* 0x000e620008000800 */
[----:B0-----:R-:W-:Y:S01]  /*0030*/  VIADD R1, R1, 0xffffffd0 ;  /* 0xffffffd001017836 */ /* 0x001fe20000000000 */
[----:B------:R-:W1:Y:S01]  /*0040*/  S2R R0, SR_TID.X ;  /* 0x0000000000007919 */ /* 0x000e620000002100 */
[----:B------:R-:W0:Y:S01]  /*0050*/  LDCU UR5, c[0x0][0x390] ;  /* 0x00007200ff0577ac */ /* 0x000e220008000800 */
[----:B-1----:R-:W-:-:S05]  /*0060*/  IMAD R3, R3, UR4, R0 ;  /* 0x0000000403037c24 */ /* 0x002fca000f8e0200 */
[----:B0-----:R-:W-:-:S13]  /*0070*/  ISETP.GE.AND P0, PT, R3, UR5, PT ;  /* 0x0000000503007c0c */ /* 0x001fda000bf06270 */
[----:B------:R-:W-:Y:S05]  /*0080*/  @P0 EXIT ;  /* 0x000000000000094d */ /* 0x000fea0003800000 */
[----:B------:R-:W-:Y:S01]  /*0090*/  IMAD.MOV.U32 R4, RZ, RZ, 0x3198c20f ;  /* 0x3198c20fff047424 */ /* 0x000fe200078e00ff */
[----:B------:R-:W-:Y:S01]  /*00a0*/  ISETP.NE.AND P0, PT, R3, RZ, PT ;  /* 0x000000ff0300720c */ /* 0x000fe20003f05270 */
[----:B------:R-:W-:Y:S01]  /*00b0*/  IMAD.MOV.U32 R5, RZ, RZ, 0x5efdb30c ;  /* 0x5efdb30cff057424 */ /* 0x000fe200078e00ff */
[----:B------:R-:W0:Y:S01]  /*00c0*/  LDCU.64 UR6, c[0x0][0x358] ;  /* 0x00006b00ff0677ac */ /* 0x000e220008000a00 */
[----:B------:R-:W-:Y:S01]  /*00d0*/  IMAD.MOV.U32 R6, RZ, RZ, 0x423bb012 ;  /* 0x423bb012ff067424 */ /* 0x000fe200078e00ff */
[----:B------:R-:W-:Y:S01]  /*00e0*/  BSSY.RECONVERGENT B0, `(.L_x_0) ;  /* 0x0000263000007945 */ /* 0x000fe20003800200 */
[----:B------:R-:W-:Y:S01]  /*00f0*/  IMAD.MOV.U32 R7, RZ, RZ, -0x75bd8fc ;  /* 0xf8a42704ff077424 */ /* 0x000fe200078e00ff */
[----:B------:R1:W-:Y:S01]  /*0100*/  STL.64 [R1], R4 ;  /* 0x0000000401007387 */ /* 0x0003e20000100a00 */
[----:B------:R-:W-:Y:S02]  /*0110*/  IMAD.MOV.U32 R8, RZ, RZ, -0x23270784 ;  /* 0xdcd8f87cff087424 */ /* 0x000fe400078e00ff */
[----:B------:R-:W-:-:S02]  /*0120*/  HFMA2 R29, -RZ, RZ, 127.625, 0.019775390625 ;  /* 0x57fa2510ff1d7431 */ /* 0x000fc400000001ff */
[----:B------:R-:W-:Y:S01]  /*0130*/  IMAD.MOV.U32 R9, RZ, RZ, 0x57fa2510 ;  /* 0x57fa2510ff097424 */ /* 0x000fe200078e00ff */
[----:B------:R1:W-:Y:S01]  /*0140*/  STL.64 [R1+0x8], R6 ;  /* 0x0000080601007387 */ /* 0x0003e20000100a00 */
[----:B------:R-:W-:Y:S01]  /*0150*/  SHF.R.S32.HI R0, RZ, 0x1f, R3 ;  /* 0x0000001fff007819 */ /* 0x000fe20000011403 */
[----:B------:R-:W-:Y:S02]  /*0160*/  IMAD.MOV.U32 R12, RZ, RZ, 0x5efdb30c ;  /* 0x5efdb30cff0c7424 */ /* 0x000fe400078e00ff */
[----:B------:R1:W-:Y:S01]  /*0170*/  STL.64 [R1+0x10], R8 ;  /* 0x0000100801007387 */ /* 0x0003e20000100a00 */
[----:B------:R-:W-:Y:S02]  /*0180*/  IMAD.MOV.U32 R11, RZ, RZ, -0x75bd8fc ;  /* 0xf8a42704ff0b7424 */ /* 0x000fe400078e00ff */
[----:B------:R-:W-:Y:S02]  /*0190*/  IMAD.MOV.U32 R10, RZ, RZ, 0x423bb012 ;  /* 0x423bb012ff0a7424 */ /* 0x000fe400078e00ff */
[----:B------:R-:W-:Y:S01]  /*01a0*/  IMAD.MOV.U32 R28, RZ, RZ, -0x23270784 ;  /* 0xdcd8f87cff1c7424 */ /* 0x000fe200078e00ff */
[----:B0-----:R-:W-:Y:S06]  /*01b0*/  @!P0 BRA `(.L_x_1) ;  /* 0x0000002400548947 */ /* 0x001fec0003800000 */
[----:B-1----:R-:W-:Y:S02]  /*01c0*/  IMAD.MOV.U32 R8, RZ, RZ, RZ ;  /* 0x000000ffff087224 */ /* 0x002fe400078e00ff */
[----:B------:R-:W-:Y:S02]  /*01d0*/  IMAD.MOV.U32 R12, RZ, RZ, 0x5efdb30c ;  /* 0x5efdb30cff0c7424 */ /* 0x000fe400078e00ff */
[----:B------:R-:W-:Y:S02]  /*01e0*/  IMAD.MOV.U32 R9, RZ, RZ, R3 ;  /* 0x000000ffff097224 */ /* 0x000fe400078e0003 */
[----:B------:R-:W-:Y:S02]  /*01f0*/  IMAD.MOV.U32 R2, RZ, RZ, R0 ;  /* 0x000000ffff027224 */ /* 0x000fe400078e0000 */
[----:B------:R-:W-:Y:S02]  /*0200*/  IMAD.MOV.U32 R10, RZ, RZ, 0x423bb012 ;  /* 0x423bb012ff0a7424 */ /* 0x000fe400078e00ff */
[----:B------:R-:W-:-:S02]  /*0210*/  IMAD.MOV.U32 R11, RZ, RZ, -0x75bd8fc ;  /* 0xf8a42704ff0b7424 */ /* 0x000fc400078e00ff */
[----:B------:R-:W-:Y:S02]  /*0220*/  IMAD.MOV.U32 R28, RZ, RZ, -0x23270784 ;  /* 0xdcd8f87cff1c7424 */ /* 0x000fe400078e00ff */
[----:B------:R-:W-:-:S07]  /*0230*/  IMAD.MOV.U32 R29, RZ, RZ, 0x57fa2510 ;  /* 0x57fa2510ff1d7424 */ /* 0x000fce00078e00ff */
.L_x_10:
[----:B------:R-:W-:Y:S01]  /*0240*/  LOP3.LUT R18, R9, 0x3, RZ, 0xc0, !PT ;  /* 0x0000000309127812 */ /* 0x000fe200078ec0ff */
[----:B------:R-:W-:Y:S03]  /*0250*/  BSSY.RECONVERGENT B1, `(.L_x_2) ;  /* 0x0000245000017945 */ /* 0x000fe60003800200 */
[----:B------:R-:W-:-:S04]  /*0260*/  ISETP.NE.U32.AND P0, PT, R18, RZ, PT ;  /* 0x000000ff1200720c */ /* 0x000fc80003f05070 */
[----:B------:R-:W-:-:S13]  /*0270*/  ISETP.NE.AND.EX P0, PT, RZ, RZ, PT, P0 ;  /* 0x000000ffff00720c */ /* 0x000fda0003f05300 */
[----:B012---:R-:W-:Y:S05]  /*0280*/  @!P0 BRA `(.L_x_3) ;  /* 0x0000002400048947 */ /* 0x007fea0003800000 */
[----:B------:R-:W0:Y:S01]  /*0290*/  LDC.64 R4, c[0x4][RZ] ;  /* 0x01000000ff047b82 */ /* 0x000e220000000a00 */
[----:B------:R-:W-:Y:S01]  /*02a0*/  MOV R12, RZ ;  /* 0x000000ff000c7202 */ /* 0x000fe20000000f00 */
[----:B------:R-:W-:Y:S01]  /*02b0*/  IMAD.MOV.U32 R14, RZ, RZ, RZ ;  /* 0x000000ffff0e7224 */ /* 0x000fe200078e00ff */
[----:B------:R-:W-:Y:S02]  /*02c0*/  CS2R R28, SRZ ;  /* 0x00000000001c7805 */ /* 0x000fe4000001ff00 */
[----:B------:R-:W-:Y:S01]  /*02d0*/  CS2R R10, SRZ ;  /* 0x00000000000a7805 */ /* 0x000fe2000001ff00 */
[----:B0-----:R-:W-:-:S07]  /*02e0*/  IMAD.WIDE.U32 R4, R8, 0xc80, R4 ;  /* 0x00000c8008047825 */ /* 0x001fce00078e0004 */
.L_x_5:
[----:B------:R-:W-:-:S06]  /*02f0*/  IMAD R13, R14, 0x4, R1 ;  /* 0x000000040e0d7824 */ /* 0x000fcc00078e0201 */
[----:B------:R-:W5:Y:S01]  /*0300*/  LDL R13, [R13+0x4] ;  /* 0x000004000d0d7983 */ /* 0x000f620000100800 */
[----:B------:R-:W-:Y:S01]  /*0310*/  IMAD.SHL.U32 R15, R14, 0x20, RZ ;  /* 0x000000200e0f7824 */ /* 0x000fe200078e00ff */
[----:B------:R-:W-:-:S06]  /*0320*/  UMOV UR4, URZ ;  /* 0x000000ff00047c82 */ /* 0x000fcc0008000000 */
.L_x_4:
[----:B-----5:R-:W-:Y:S01]  /*0330*/  SHF.R.U32.HI R24, RZ, UR4, R13 ;  /* 0x00000004ff187c19 */ /* 0x020fe2000801160d */
[----:B------:R-:W-:-:S03]  /*0340*/  VIADD R6, R15, UR4 ;  /* 0x000000040f067c36 */ /* 0x000fc60008000000 */
[----:B------:R-:W-:-:S04]  /*0350*/  LOP3.LUT R7, R24, 0x1, RZ, 0xc0, !PT ;  /* 0x0000000118077812 */ /* 0x000fc800078ec0ff */
[----:B------:R-:W-:Y:S01]  /*0360*/  ISETP.NE.U32.AND P0, PT, R7, 0x1, PT ;  /* 0x000000010700780c */ /* 0x000fe20003f05070 */
[----:B------:R-:W-:-:S03]  /*0370*/  IMAD R7, R6, 0x5, RZ ;  /* 0x0000000506077824 */ /* 0x000fc600078e02ff */
[----:B------:R-:W-:Y:S01]  /*0380*/  R2P PR, R24, 0x7e ;  /* 0x0000007e18007804 */ /* 0x000fe20000000000 */
[----:B------:R-:W-:-:S08]  /*0390*/  IMAD.WIDE.U32 R6, R7, 0x4, R4 ;  /* 0x0000000407067825 */ /* 0x000fd000078e0004 */
[----:B------:R-:W2:Y:S04]  /*03a0*/  @!P0 LDG.E R17, desc[UR6][R6.64] ;  /* 0x0000000606118981 */ /* 0x000ea8000c1e1900 */
[----:B------:R-:W3:Y:S04]  /*03b0*/  @!P0 LDG.E R19, desc[UR6][R6.64+0x4] ;  /* 0x0000040606138981 */ /* 0x000ee8000c1e1900 */
[----:B------:R-:W4:Y:S04]  /*03c0*/  @!P0 LDG.E R16, desc[UR6][R6.64+0x8] ;  /* 0x0000080606108981 */ /* 0x000f28000c1e1900 */
[----:B------:R-:W4:Y:S04]  /*03d0*/  @!P0 LDG.E R21, desc[UR6][R6.64+0xc] ;  /* 0x00000c0606158981 */ /* 0x000f28000c1e1900 */
[----:B------:R-:W4:Y:S04]  /*03e0*/  @!P0 LDG.E R20, desc[UR6][R6.64+0x10] ;  /* 0x0000100606148981 */ /* 0x000f28000c1e1900 */
[----:B------:R-:W4:Y:S04]  /*03f0*/  @P1 LDG.E R23, desc[UR6][R6.64+0x14] ;  /* 0x0000140606171981 */ /* 0x000f28000c1e1900 */
        /* <DEDUP_REMOVED lines=10> */
[----:B------:R-:W4:Y:S01]  /*04a0*/  @P4 LDG.E R34, desc[UR6][R6.64+0x58] ;  /* 0x0000580606224981 */ /* 0x000f22000c1e1900 */
[----:B--2---:R-:W-:-:S03]  /*04b0*/  @!P0 LOP3.LUT R12, R12, R17, RZ, 0x3c, !PT ;  /* 0x000000110c0c8212 */ /* 0x004fc600078e3cff */
[----:B------:R-:W2:Y:S01]  /*04c0*/  @P1 LDG.E R17, desc[UR6][R6.64+0x20] ;  /* 0x0000200606111981 */ /* 0x000ea2000c1e1900 */
[----:B---3--:R-:W-:-:S03]  /*04d0*/  @!P0 LOP3.LUT R10, R10, R19, RZ, 0x3c, !PT ;  /* 0x000000130a0a8212 */ /* 0x008fc600078e3cff */
[----:B------:R-:W3:Y:S01]  /*04e0*/  @P2 LDG.E R19, desc[UR6][R6.64+0x2c] ;  /* 0x00002c0606132981 */ /* 0x000ee2000c1e1900 */
[----:B----4-:R-:W-:-:S03]  /*04f0*/  @!P0 LOP3.LUT R11, R11, R16, RZ, 0x3c, !PT ;  /* 0x000000100b0b8212 */ /* 0x010fc600078e3cff */
[----:B------:R-:W4:Y:S01]  /*0500*/  @P1 LDG.E R16, desc[UR6][R6.64+0x1c] ;  /* 0x00001c0606101981 */ /* 0x000f22000c1e1900 */
[----:B------:R-:W-:-:S03]  /*0510*/  @!P0 LOP3.LUT R28, R28, R21, RZ, 0x3c, !PT ;  /* 0x000000151c1c8212 */ /* 0x000fc600078e3cff */
[----:B------:R-:W4:Y:S01]  /*0520*/  @P2 LDG.E R21, desc[UR6][R6.64+0x34] ;  /* 0x0000340606152981 */ /* 0x000f22000c1e1900 */
[----:B------:R-:W-:Y:S02]  /*0530*/  @!P0 LOP3.LUT R29, R29, R20, RZ, 0x3c, !PT ;  /* 0x000000141d1d8212 */ /* 0x000fe400078e3cff */
[----:B------:R-:W-:Y:S01]  /*0540*/  LOP3.LUT P0, RZ, R24, 0x80, RZ, 0xc0, !PT ;  /* 0x0000008018ff7812 */ /* 0x000fe2000780c0ff */
[----:B------:R-:W4:Y:S01]  /*0550*/  @P1 LDG.E R20, desc[UR6][R6.64+0x24] ;  /* 0x0000240606141981 */ /* 0x000f22000c1e1900 */
[----:B------:R-:W-:-:S03]  /*0560*/  @P1 LOP3.LUT R12, R12, R23, RZ, 0x3c, !PT ;  /* 0x000000170c0c1212 */ /* 0x000fc600078e3cff */
[----:B------:R-:W4:Y:S01]  /*0570*/  @P3 LDG.E R23, desc[UR6][R6.64+0x40] ;  /* 0x0000400606173981 */ /* 0x000f22000c1e1900 */
[----:B------:R-:W-:-:S03]  /*0580*/  @P2 LOP3.LUT R12, R12, R27, RZ, 0x3c, !PT ;  /* 0x0000001b0c0c2212 */ /* 0x000fc600078e3cff */
[----:B------:R-:W4:Y:S01]  /*0590*/  @P4 LDG.E R27, desc[UR6][R6.64+0x54] ;  /* 0x00005406061b4981 */ /* 0x000f22000c1e1900 */
[----:B------:R-:W-:-:S03]  /*05a0*/  @P1 LOP3.LUT R10, R10, R25, RZ, 0x3c, !PT ;  /* 0x000000190a0a1212 */ /* 0x000fc600078e3cff */
[----:B------:R-:W4:Y:S01]  /*05b0*/  @P3 LDG.E R25, desc[UR6][R6.64+0x48] ;  /* 0x0000480606193981 */ /* 0x000f22000c1e1900 */
[----:B------:R-:W-:-:S03]  /*05c0*/  @P3 LOP3.LUT R12, R12, R31, RZ, 0x3c, !PT ;  /* 0x0000001f0c0c3212 */ /* 0x000fc600078e3cff */
[----:B------:R-:W4:Y:S01]  /*05d0*/  @P0 LDG.E R31, desc[UR6][R6.64+0x8c] ;  /* 0x00008c06061f0981 */ /* 0x000f22000c1e1900 */
[----:B------:R-:W-:-:S04]  /*05e0*/  @P4 LOP3.LUT R12, R12, R33, RZ, 0x3c, !PT ;  /* 0x000000210c0c4212 */ /* 0x000fc800078e3cff */
[----:B------:R-:W-:-:S04]  /*05f0*/  @P5 LOP3.LUT R12, R12, R35, RZ, 0x3c, !PT ;  /* 0x000000230c0c5212 */ /* 0x000fc800078e3cff */
[----:B------:R-:W-:Y:S02]  /*0600*/  @P6 LOP3.LUT R12, R12, R37, RZ, 0x3c, !PT ;  /* 0x000000250c0c6212 */ /* 0x000fe400078e3cff */
[----:B--2---:R-:W-:Y:S02]  /*0610*/  @P1 LOP3.LUT R28, R28, R17, RZ, 0x3c, !PT ;  /* 0x000000111c1c1212 */ /* 0x004fe400078e3cff */
[----:B------:R-:W2:Y:S01]  /*0620*/  @P4 LDG.E R17, desc[UR6][R6.64+0x5c] ;  /* 0x00005c0606114981 */ /* 0x000ea2000c1e1900 */
[----:B---3--:R-:W-:-:S03]  /*0630*/  @P2 LOP3.LUT R10, R10, R19, RZ, 0x3c, !PT ;  /* 0x000000130a0a2212 */ /* 0x008fc600078e3cff */
[----:B------:R-:W3:Y:S01]  /*0640*/  @P5 LDG.E R19, desc[UR6][R6.64+0x68] ;  /* 0x0000680606135981 */ /* 0x000ee2000c1e1900 */
[----:B----4-:R-:W-:-:S03]  /*0650*/  @P1 LOP3.LUT R11, R11, R16, RZ, 0x3c, !PT ;  /* 0x000000100b0b1212 */ /* 0x010fc600078e3cff */
[----:B------:R-:W4:Y:S01]  /*0660*/  @P4 LDG.E R16, desc[UR6][R6.64+0x60] ;  /* 0x0000600606104981 */ /* 0x000f22000c1e1900 */
[----:B------:R-:W-:Y:S02]  /*0670*/  @P2 LOP3.LUT R11, R11, R22, RZ, 0x3c, !PT ;  /* 0x000000160b0b2212 */ /* 0x000fe400078e3cff */
[----:B------:R-:W-:Y:S01]  /*0680*/  @P2 LOP3.LUT R28, R28, R21, RZ, 0x3c, !PT ;  /* 0x000000151c1c2212 */ /* 0x000fe200078e3cff */
[----:B------:R-:W4:Y:S01]  /*0690*/  @P5 LDG.E R22, desc[UR6][R6.64+0x74] ;  /* 0x0000740606165981 */ /* 0x000f22000c1e1900 */
[----:B------:R-:W-:-:S03]  /*06a0*/  @P1 LOP3.LUT R29, R29, R20, RZ, 0x3c, !PT ;  /* 0x000000141d1d1212 */ /* 0x000fc600078e3cff */
[----:B------:R-:W4:Y:S01]  /*06b0*/  @P5 LDG.E R20, desc[UR6][R6.64+0x6c] ;  /* 0x00006c0606145981 */ /* 0x000f22000c1e1900 */
[----:B------:R-:W-:-:S03]  /*06c0*/  @P3 LOP3.LUT R11, R11, R30, RZ, 0x3c, !PT ;  /* 0x0000001e0b0b3212 */ /* 0x000fc600078e3cff */
        /* <DEDUP_REMOVED lines=8> */
[----:B------:R-:W-:-:S03]  /*0750*/  @P0 LOP3.LUT R12, R12, R31, RZ, 0x3c, !PT ;  /* 0x0000001f0c0c0212 */ /* 0x000fc600078e3cff */
[----:B------:R-:W4:Y:S01]  /*0760*/  @P6 LDG.E R30, desc[UR6][R6.64+0x88] ;  /* 0x00008806061e6981 */ /* 0x000f22000c1e1900 */
[----:B------:R-:W-:Y:S02]  /*0770*/  @P4 LOP3.LUT R10, R10, R27, RZ, 0x3c, !PT ;  /* 0x0000001b0a0a4212 */ /* 0x000fe400078e3cff */
[----:B------:R-:W-:Y:S01]  /*0780*/  @P4 LOP3.LUT R11, R11, R34, RZ, 0x3c, !PT ;  /* 0x000000220b0b4212 */ /* 0x000fe200078e3cff */
[----:B------:R-:W4:Y:S04]  /*0790*/  @P0 LDG.E R27, desc[UR6][R6.64+0x90] ;  /* 0x00009006061b0981 */ /* 0x000f28000c1e1900 */
[----:B------:R-:W4:Y:S04]  /*07a0*/  @P0 LDG.E R32, desc[UR6][R6.64+0x94] ;  /* 0x0000940606200981 */ /* 0x000f28000c1e1900 */
[----:B------:R-:W4:Y:S04]  /*07b0*/  @P0 LDG.E R31, desc[UR6][R6.64+0x98] ;  /* 0x00009806061f0981 */ /* 0x000f28000c1e1900 */
[----:B------:R-:W4:Y:S01]  /*07c0*/  @P0 LDG.E R34, desc[UR6][R6.64+0x9c] ;  /* 0x00009c0606220981 */ /* 0x000f22000c1e1900 */
[----:B--2---:R-:W-:-:S02]  /*07d0*/  @P4 LOP3.LUT R28, R28, R17, RZ, 0x3c, !PT ;  /* 0x000000111c1c4212 */ /* 0x004fc400078e3cff */
[----:B---3--:R-:W-:Y:S02]  /*07e0*/  @P5 LOP3.LUT R10, R10, R19, RZ, 0x3c, !PT ;  /* 0x000000130a0a5212 */ /* 0x008fe400078e3cff */
[----:B----4-:R-:W-:-:S04]  /*07f0*/  @P4 LOP3.LUT R29, R29, R16, RZ, 0x3c, !PT ;  /* 0x000000101d1d4212 */ /* 0x010fc800078e3cff */
[----:B------:R-:W-:Y:S02]  /*0800*/  @P5 LOP3.LUT R29, R29, R22, RZ, 0x3c, !PT ;  /* 0x000000161d1d5212 */ /* 0x000fe400078e3cff */
[----:B------:R-:W-:Y:S02]  /*0810*/  @P5 LOP3.LUT R11, R11, R20, RZ, 0x3c, !PT ;  /* 0x000000140b0b5212 */ /* 0x000fe400078e3cff */
[----:B------:R-:W-:Y:S02]  /*0820*/  @P5 LOP3.LUT R28, R28, R21, RZ, 0x3c, !PT ;  /* 0x000000151c1c5212 */ /* 0x000fe400078e3cff */
[----:B------:R-:W-:Y:S02]  /*0830*/  @P6 LOP3.LUT R11, R11, R26, RZ, 0x3c, !PT ;  /* 0x0000001a0b0b6212 */ /* 0x000fe400078e3cff */
[----:B------:R-:W-:Y:S02]  /*0840*/  @P6 LOP3.LUT R10, R10, R23, RZ, 0x3c, !PT ;  /* 0x000000170a0a6212 */ /* 0x000fe400078e3cff */
[----:B------:R-:W-:-:S02]  /*0850*/  @P6 LOP3.LUT R28, R28, R25, RZ, 0x3c, !PT ;  /* 0x000000191c1c6212 */ /* 0x000fc400078e3cff */
[----:B------:R-:W-:Y:S02]  /*0860*/  @P6 LOP3.LUT R29, R29, R30, RZ, 0x3c, !PT ;  /* 0x0000001e1d1d6212 */ /* 0x000fe400078e3cff */
[----:B------:R-:W-:Y:S02]  /*0870*/  @P0 LOP3.LUT R10, R10, R27, RZ, 0x3c, !PT ;  /* 0x0000001b0a0a0212 */ /* 0x000fe400078e3cff */
[----:B------:R-:W-:Y:S02]  /*0880*/  @P0 LOP3.LUT R11, R11, R32, RZ, 0x3c, !PT ;  /* 0x000000200b0b0212 */ /* 0x000fe400078e3cff */
[----:B------:R-:W-:Y:S02]  /*0890*/  @P0 LOP3.LUT R28, R28, R31, RZ, 0x3c, !PT ;  /* 0x0000001f1c1c0212 */ /* 0x000fe400078e3cff */
[----:B------:R-:W-:Y:S02]  /*08a0*/  @P0 LOP3.LUT R29, R29, R34, RZ, 0x3c, !PT ;  /* 0x000000221d1d0212 */ /* 0x000fe400078e3cff */
[----:B------:R-:W-:-:S13]  /*08b0*/  R2P PR, R24.B1, 0x7f ;  /* 0x0000007f18007804 */ /* 0x000fda0000001000 */
[----:B------:R-:W2:Y:S04]  /*08c0*/  @P0 LDG.E R21, desc[UR6][R6.64+0xa0] ;  /* 0x0000a00606150981 */ /* 0x000ea8000c1e1900 */
[----:B------:R-:W3:Y:S04]  /*08d0*/  @P0 LDG.E R25, desc[UR6][R6.64+0xac] ;  /* 0x0000ac0606190981 */ /* 0x000ee8000c1e1900 */
        /* <DEDUP_REMOVED lines=13> */
[----:B--2---:R-:W-:-:S03]  /*09b0*/  @P0 LOP3.LUT R12, R12, R21, RZ, 0x3c, !PT ;  /* 0x000000150c0c0212 */ /* 0x004fc600078e3cff */
[----:B------:R-:W2:Y:S01]  /*09c0*/  @P5 LDG.E R21, desc[UR6][R6.64+0x104] ;  /* 0x0001040606155981 */ /* 0x000ea2000c1e1900 */
[----:B---3--:R-:W-:-:S03]  /*09d0*/  @P0 LOP3.LUT R28, R28, R25, RZ, 0x3c, !PT ;  /* 0x000000191c1c0212 */ /* 0x008fc600078e3cff */
[----:B------:R-:W3:Y:S01]  /*09e0*/  @P1 LDG.E R25, desc[UR6][R6.64+0xc0] ;  /* 0x0000c00606191981 */ /* 0x000ee2000c1e1900 */
[----:B----4-:R-:W-:-:S03]  /*09f0*/  @P0 LOP3.LUT R29, R29, R20, RZ, 0x3c, !PT ;  /* 0x000000141d1d0212 */ /* 0x010fc600078e3cff */
[----:B------:R-:W4:Y:S01]  /*0a00*/  @P1 LDG.E R20, desc[UR6][R6.64+0xbc] ;  /* 0x0000bc0606141981 */ /* 0x000f22000c1e1900 */
[----:B------:R-:W-:-:S03]  /*0a10*/  @P1 LOP3.LUT R12, R12, R27, RZ, 0x3c, !PT ;  /* 0x0000001b0c0c1212 */ /* 0x000fc600078e3cff */
[----:B------:R-:W4:Y:S01]  /*0a20*/  @P2 LDG.E R27, desc[UR6][R6.64+0xcc] ;  /* 0x0000cc06061b2981 */ /* 0x000f22000c1e1900 */
[----:B------:R-:W-:-:S03]  /*0a30*/  @P0 LOP3.LUT R10, R10, R23, RZ, 0x3c, !PT ;  /* 0x000000170a0a0212 */ /* 0x000fc600078e3cff */
[----:B------:R-:W4:Y:S01]  /*0a40*/  @P1 LDG.E R23, desc[UR6][R6.64+0xb8] ;  /* 0x0000b80606171981 */ /* 0x000f22000c1e1900 */
[----:B------:R-:W-:Y:S02]  /*0a50*/  @P0 LOP3.LUT R11, R11, R16, RZ, 0x3c, !PT ;  /* 0x000000100b0b0212 */ /* 0x000fe400078e3cff */
[----:B------:R-:W-:Y:S01]  /*0a60*/  LOP3.LUT P0, RZ, R24, 0x8000, RZ, 0xc0, !PT ;  /* 0x0000800018ff7812 */ /* 0x000fe2000780c0ff */
[----:B------:R-:W4:Y:S01]  /*0a70*/  @P3 LDG.E R16, desc[UR6][R6.64+0xec] ;  /* 0x0000ec0606103981 */ /* 0x000f22000c1e1900 */
[----:B------:R-:W-:-:S03]  /*0a80*/  @P2 LOP3.LUT R12, R12, R31, RZ, 0x3c, !PT ;  /* 0x0000001f0c0c2212 */ /* 0x000fc600078e3cff */
[----:B------:R-:W4:Y:S01]  /*0a90*/  @P2 LDG.E R24, desc[UR6][R6.64+0xd0] ;  /* 0x0000d00606182981 */ /* 0x000f22000c1e1900 */
[----:B------:R-:W-:-:S03]  /*0aa0*/  @P3 LOP3.LUT R12, R12, R17, RZ, 0x3c, !PT ;  /* 0x000000110c0c3212 */ /* 0x000fc600078e3cff */
[----:B------:R-:W4:Y:S04]  /*0ab0*/  @P2 LDG.E R31, desc[UR6][R6.64+0xd4] ;  /* 0x0000d406061f2981 */ /* 0x000f28000c1e1900 */
[----:B------:R-:W4:Y:S01]  /*0ac0*/  @P3 LDG.E R17, desc[UR6][R6.64+0xe8] ;  /* 0x0000e80606113981 */ /* 0x000f22000c1e1900 */
[----:B------:R-:W-:Y:S02]  /*0ad0*/  @P4 LOP3.LUT R12, R12, R19, RZ, 0x3c, !PT ;  /* 0x000000130c0c4212 */ /* 0x000fe400078e3cff */
[----:B------:R-:W-:Y:S01]  /*0ae0*/  @P1 LOP3.LUT R29, R29, R22, RZ, 0x3c, !PT ;  /* 0x000000161d1d1212 */ /* 0x000fe200078e3cff */
[----:B------:R-:W4:Y:S04]  /*0af0*/  @P4 LDG.E R19, desc[UR6][R6.64+0xf4] ;  /* 0x0000f40606134981 */ /* 0x000f28000c1e1900 */
[----:B------:R-:W4:Y:S01]  /*0b00*/  @P4 LDG.E R22, desc[UR6][R6.64+0x100] ;  /* 0x0001000606164981 */ /* 0x000f22000c1e1900 */
[----:B------:R-:W-:-:S03]  /*0b10*/  @P2 LOP3.LUT R29, R29, R26, RZ, 0x3c, !PT ;  /* 0x0000001a1d1d2212 */ /* 0x000fc600078e3cff */
        /* <DEDUP_REMOVED lines=23> */
[----:B------:R-:W4:Y:S04]  /*0c90*/  @P0 LDG.E R16, desc[UR6][R6.64+0x134] ;  /* 0x0001340606100981 */ /* 0x000f28000c1e1900 */
[----:B------:R-:W4:Y:S01]  /*0ca0*/  @P0 LDG.E R33, desc[UR6][R6.64+0x138] ;  /* 0x0001380606210981 */ /* 0x000f22000c1e1900 */
[----:B------:R-:W-:Y:S01]  /*0cb0*/  UIADD3 UR4, UPT, UPT, UR4, 0x10, URZ ;  /* 0x0000001004047890 */ /* 0x000fe2000fffe0ff */
[----:B------:R-:W-:Y:S02]  /*0cc0*/  @P4 LOP3.LUT R10, R10, R19, RZ, 0x3c, !PT ;  /* 0x000000130a0a4212 */ /* 0x000fe400078e3cff */
[----:B------:R-:W-:Y:S01]  /*0cd0*/  @P4 LOP3.LUT R29, R29, R22, RZ, 0x3c, !PT ;  /* 0x000000161d1d4212 */ /* 0x000fe200078e3cff */
[----:B------:R-:W-:-:S03]  /*0ce0*/  UISETP.NE.AND UP0, UPT, UR4, 0x20, UPT ;  /* 0x000000200400788c */ /* 0x000fc6000bf05270 */
[----:B------:R-:W-:Y:S02]  /*0cf0*/  @P5 LOP3.LUT R29, R29, R26, RZ, 0x3c, !PT ;  /* 0x0000001a1d1d5212 */ /* 0x000fe400078e3cff */
[----:B------:R-:W-:Y:S02]  /*0d00*/  @P6 LOP3.LUT R12, R12, R35, RZ, 0x3c, !PT ;  /* 0x000000230c0c6212 */ /* 0x000fe400078e3cff */
[----:B------:R-:W-:Y:S02]  /*0d10*/  @P6 LOP3.LUT R29, R29, R32, RZ, 0x3c, !PT ;  /* 0x000000201d1d6212 */ /* 0x000fe400078e3cff */
[----:B------:R-:W-:Y:S02]  /*0d20*/  @P0 LOP3.LUT R12, R12, R37, RZ, 0x3c, !PT ;  /* 0x000000250c0c0212 */ /* 0x000fe400078e3cff */
[----:B------:R-:W-:Y:S02]  /*0d30*/  @P0 LOP3.LUT R29, R29, R34, RZ, 0x3c, !PT ;  /* 0x000000221d1d0212 */ /* 0x000fe400078e3cff */
[----:B--2---:R-:W-:-:S04]  /*0d40*/  @P4 LOP3.LUT R28, R28, R21, RZ, 0x3c, !PT ;  /* 0x000000151c1c4212 */ /* 0x004fc800078e3cff */
[----:B---3--:R-:W-:Y:S02]  /*0d50*/  @P5 LOP3.LUT R28, R28, R25, RZ, 0x3c, !PT ;  /* 0x000000191c1c5212 */ /* 0x008fe400078e3cff */
[----:B----4-:R-:W-:Y:S02]  /*0d60*/  @P4 LOP3.LUT R11, R11, R20, RZ, 0x3c, !PT ;  /* 0x000000140b0b4212 */ /* 0x010fe400078e3cff */
[----:B------:R-:W-:-:S04]  /*0d70*/  @P5 LOP3.LUT R10, R10, R23, RZ, 0x3c, !PT ;  /* 0x000000170a0a5212 */ /* 0x000fc800078e3cff */
[----:B------:R-:W-:Y:S02]  /*0d80*/  @P6 LOP3.LUT R10, R10, R27, RZ, 0x3c, !PT ;  /* 0x0000001b0a0a6212 */ /* 0x000fe400078e3cff */
[----:B------:R-:W-:Y:S02]  /*0d90*/  @P5 LOP3.LUT R11, R11, R24, RZ, 0x3c, !PT ;  /* 0x000000180b0b5212 */ /* 0x000fe400078e3cff */
[----:B------:R-:W-:Y:S02]  /*0da0*/  @P0 LOP3.LUT R10, R10, R31, RZ, 0x3c, !PT ;  /* 0x0000001f0a0a0212 */ /* 0x000fe400078e3cff */
[----:B------:R-:W-:Y:S02]  /*0db0*/  @P6 LOP3.LUT R11, R11, R30, RZ, 0x3c, !PT ;  /* 0x0000001e0b0b6212 */ /* 0x000fe400078e3cff */
[----:B------:R-:W-:Y:S02]  /*0dc0*/  @P6 LOP3.LUT R28, R28, R17, RZ, 0x3c, !PT ;  /* 0x000000111c1c6212 */ /* 0x000fe400078e3cff */
[----:B------:R-:W-:-:S02]  /*0dd0*/  @P0 LOP3.LUT R11, R11, R16, RZ, 0x3c, !PT ;  /* 0x000000100b0b0212 */ /* 0x000fc400078e3cff */
[----:B------:R-:W-:Y:S01]  /*0de0*/  @P0 LOP3.LUT R28, R28, R33, RZ, 0x3c, !PT ;  /* 0x000000211c1c0212 */ /* 0x000fe200078e3cff */
[----:B------:R-:W-:Y:S06]  /*0df0*/  BRA.U UP0, `(.L_x_4) ;  /* 0xfffffff5004c7547 */ /* 0x000fec000b83ffff */
[----:B------:R-:W-:-:S05]  /*0e00*/  VIADD R14, R14, 0x1 ;  /* 0x000000010e0e7836 */ /* 0x000fca0000000000 */
[----:B------:R-:W-:-:S13]  /*0e10*/  ISETP.NE.AND P0, PT, R14, 0x5, PT ;  /* 0x000000050e00780c */ /* 0x000fda0003f05270 */
[----:B------:R-:W-:Y:S05]  /*0e20*/  @P0 BRA `(.L_x_5) ;  /* 0xfffffff400300947 */ /* 0x000fea000383ffff */
[----:B------:R0:W-:Y:S01]  /*0e30*/  STL [R1+0x4], R12 ;  /* 0x0000040c01007387 */ /* 0x0001e20000100800 */
[----:B------:R-:W-:-:S03]  /*0e40*/  ISETP.NE.U32.AND P0, PT, R18, 0x1, PT ;  /* 0x000000011200780c */ /* 0x000fc60003f05070 */
[----:B------:R0:W-:Y:S01]  /*0e50*/  STL.64 [R1+0x8], R10 ;  /* 0x0000080a01007387 */ /* 0x0001e20000100a00 */
[----:B------:R-:W-:-:S03]  /*0e60*/  ISETP.NE.AND.EX P0, PT, RZ, RZ, PT, P0 ;  /* 0x000000ffff00720c */ /* 0x000fc60003f05300 */
[----:B------:R0:W-:Y:S10]  /*0e70*/  STL.64 [R1+0x10], R28 ;  /* 0x0000101c01007387 */ /* 0x0001f40000100a00 */
[----:B------:R-:W-:Y:S05]  /*0e80*/  @!P0 BRA `(.L_x_3) ;  /* 0x0000001800048947 */ /* 0x000fea0003800000 */
[----:B------:R-:W-:Y:S01]  /*0e90*/  UMOV UR4, URZ ;  /* 0x000000ff00047c82 */ /* 0x000fe20008000000 */
[----:B------:R-:W-:Y:S01]  /*0ea0*/  UMOV UR5, URZ ;  /* 0x000000ff00057c82 */ /* 0x000fe20008000000 */
[----:B0-----:R-:W-:Y:S01]  /*0eb0*/  IMAD.MOV.U32 R12, RZ, RZ, RZ ;  /* 0x000000ffff0c7224 */ /* 0x001fe200078e00ff */
[----:B------:R-:W-:Y:S01]  /*0ec0*/  MOV R11, UR4 ;  /* 0x00000004000b7c02 */ /* 0x000fe20008000f00 */
[----:B------:R-:W-:Y:S02]  /*0ed0*/  IMAD.MOV.U32 R14, RZ, RZ, RZ ;  /* 0x000000ffff0e7224 */ /* 0x000fe400078e00ff */
[----:B------:R-:W-:Y:S02]  /*0ee0*/  IMAD.U32 R29, RZ, RZ, UR4 ;  /* 0x00000004ff1d7e24 */ /* 0x000fe4000f8e00ff */
[----:B------:R-:W-:Y:S02]  /*0ef0*/  IMAD.U32 R28, RZ, RZ, UR5 ;  /* 0x00000005ff1c7e24 */ /* 0x000fe4000f8e00ff */
[----:B------:R-:W-:-:S07]  /*0f00*/  IMAD.U32 R10, RZ, RZ, UR5 ;  /* 0x00000005ff0a7e24 */ /* 0x000fce000f8e00ff */
.L_x_7:
[----:B------:R-:W-:-:S06]  /*0f10*/  IMAD R13, R14, 0x4, R1 ;  /* 0x000000040e0d7824 */ /* 0x000fcc00078e0201 */
[----:B------:R-:W5:Y:S01]  /*0f20*/  LDL R13, [R13+0x4] ;  /* 0x000004000d0d7983 */ /* 0x000f620000100800 */
[----:B------:R-:W-:Y:S01]  /*0f30*/  IMAD.SHL.U32 R15, R14, 0x20, RZ ;  /* 0x000000200e0f7824 */ /* 0x000fe200078e00ff */
[----:B------:R-:W-:-:S06]  /*0f40*/  UMOV UR4, URZ ;  /* 0x000000ff00047c82 */ /* 0x000fcc0008000000 */
.L_x_6:
        /* <DEDUP_REMOVED lines=181> */
[----:B------:R-:W-:Y:S05]  /*1aa0*/  @P0 BRA `(.L_x_3) ;  /* 0x0000000800fc0947 */ /* 0x000fea0003800000 */
[----:B------:R-:W-:Y:S01]  /*1ab0*/  UMOV UR4, URZ ;  /* 0x000000ff00047c82 */ /* 0x000fe20008000000 */
[----:B------:R-:W-:Y:S01]  /*1ac0*/  UMOV UR5, URZ ;  /* 0x000000ff00057c82 */ /* 0x000fe20008000000 */
[----:B-1----:R-:W-:Y:S01]  /*1ad0*/  IMAD.MOV.U32 R12, RZ, RZ, RZ ;  /* 0x000000ffff0c7224 */ /* 0x002fe200078e00ff */
[----:B------:R-:W-:Y:S01]  /*1ae0*/  MOV R11, UR4 ;  /* 0x00000004000b7c02 */ /* 0x000fe20008000f00 */
[----:B------:R-:W-:Y:S02]  /*1af0*/  IMAD.MOV.U32 R14, RZ, RZ, RZ ;  /* 0x000000ffff0e7224 */ /* 0x000fe400078e00ff */
[----:B------:R-:W-:Y:S02]  /*1b00*/  IMAD.U32 R29, RZ, RZ, UR4 ;  /* 0x00000004ff1d7e24 */ /* 0x000fe4000f8e00ff */
[----:B------:R-:W-:Y:S02]  /*1b10*/  IMAD.U32 R28, RZ, RZ, UR5 ;  /* 0x00000005ff1c7e24 */ /* 0x000fe4000f8e00ff */
[----:B------:R-:W-:-:S07]  /*1b20*/  IMAD.U32 R10, RZ, RZ, UR5 ;  /* 0x00000005ff0a7e24 */ /* 0x000fce000f8e00ff */
.L_x_9:
[----:B------:R-:W-:-:S06]  /*1b30*/  IMAD R13, R14, 0x4, R1 ;  /* 0x000000040e0d7824 */ /* 0x000fcc00078e0201 */
[----:B------:R-:W5:Y:S01]  /*1b40*/  LDL R13, [R13+0x4] ;  /* 0x000004000d0d7983 */ /* 0x000f620000100800 */
[----:B------:R-:W-:Y:S01]  /*1b50*/  IMAD.SHL.U32 R15, R14, 0x20, RZ ;  /* 0x000000200e0f7824 */ /* 0x000fe200078e00ff */
[----:B------:R-:W-:-:S06]  /*1b60*/  UMOV UR4, URZ ;  /* 0x000000ff00047c82 */ /* 0x000fcc0008000000 */
.L_x_8:
        /* <DEDUP_REMOVED lines=8> */
[----:B------:R-:W3:Y:S04]  /*1bf0*/  @P1 LDG.E R23, desc[UR6][R6.64+0x14] ;  /* 0x0000140606171981 */ /* 0x000ee8000c1e1900 */
[----:B------:R-:W4:Y:S04]  /*1c00*/  @!P0 LDG.E R16, desc[UR6][R6.64+0x8] ;  /* 0x0000080606108981 */ /* 0x000f28000c1e1900 */
[----:B------:R-:W4:Y:S04]  /*1c10*/  @!P0 LDG.E R18, desc[UR6][R6.64+0x10] ;  /* 0x0000100606128981 */ /* 0x000f28000c1e1900 */
[----:B------:R-:W4:Y:S04]  /*1c20*/  @P2 LDG.E R25, desc[UR6][R6.64+0x28] ;  /* 0x0000280606192981 */ /* 0x000f28000c1e1900 */
        /* <DEDUP_REMOVED lines=12> */
[----:B---3--:R-:W-:-:S03]  /*1cf0*/  @P1 LOP3.LUT R12, R12, R23, RZ, 0x3c, !PT ;  /* 0x000000170c0c1212 */ /* 0x008fc600078e3cff */
[----:B------:R-:W3:Y:S01]  /*1d00*/  @P2 LDG.E R23, desc[UR6][R6.64+0x34] ;  /* 0x0000340606172981 */ /* 0x000ee2000c1e1900 */
[----:B----4-:R-:W-:-:S03]  /*1d10*/  @!P0 LOP3.LUT R11, R11, R16, RZ, 0x3c, !PT ;  /* 0x000000100b0b8212 */ /* 0x010fc600078e3cff */
[----:B------:R-:W4:Y:S01]  /*1d20*/  @P1 LDG.E R16, desc[UR6][R6.64+0x1c] ;  /* 0x00001c0606101981 */ /* 0x000f22000c1e1900 */
[----:B------:R-:W-:-:S03]  /*1d30*/  @!P0 LOP3.LUT R29, R29, R18, RZ, 0x3c, !PT ;  /* 0x000000121d1d8212 */ /* 0x000fc600078e3cff */
[----:B------:R-:W3:Y:S01]  /*1d40*/  @P1 LDG.E R18, desc[UR6][R6.64+0x24] ;  /* 0x0000240606121981 */ /* 0x000ee2000c1e1900 */
[----:B------:R-:W-:-:S03]  /*1d50*/  @P2 LOP3.LUT R12, R12, R25, RZ, 0x3c, !PT ;  /* 0x000000190c0c2212 */ /* 0x000fc600078e3cff */
[----:B------:R-:W3:Y:S01]  /*1d60*/  @P3 LDG.E R25, desc[UR6][R6.64+0x40] ;  /* 0x0000400606193981 */ /* 0x000ee2000c1e1900 */
[----:B------:R-:W-:-:S03]  /*1d70*/  @!P0 LOP3.LUT R10, R10, R19, RZ, 0x3c, !PT ;  /* 0x000000130a0a8212 */ /* 0x000fc600078e3cff */
[----:B------:R-:W3:Y:S01]  /*1d80*/  @P1 LDG.E R19, desc[UR6][R6.64+0x20] ;  /* 0x0000200606131981 */ /* 0x000ee2000c1e1900 */
[----:B------:R-:W-:-:S03]  /*1d90*/  @!P0 LOP3.LUT R28, R28, R21, RZ, 0x3c, !PT ;  /* 0x000000151c1c8212 */ /* 0x000fc600078e3cff */
[----:B------:R-:W3:Y:S01]  /*1da0*/  @P2 LDG.E R21, desc[UR6][R6.64+0x2c] ;  /* 0x00002c0606152981 */ /* 0x000ee2000c1e1900 */
[----:B------:R-:W-:-:S03]  /*1db0*/  @P3 LOP3.LUT R12, R12, R27, RZ, 0x3c, !PT ;  /* 0x0000001b0c0c3212 */ /* 0x000fc600078e3cff */
[----:B------:R-:W3:Y:S01]  /*1dc0*/  @P3 LDG.E R27, desc[UR6][R6.64+0x48] ;  /* 0x00004806061b3981 */ /* 0x000ee2000c1e1900 */
[----:B------:R-:W-:-:S03]  /*1dd0*/  @P4 LOP3.LUT R12, R12, R31, RZ, 0x3c, !PT ;  /* 0x0000001f0c0c4212 */ /* 0x000fc600078e3cff */
[----:B------:R-:W3:Y:S01]  /*1de0*/  @P4 LDG.E R31, desc[UR6][R6.64+0x54] ;  /* 0x00005406061f4981 */ /* 0x000ee2000c1e1900 */
[----:B------:R-:W-:-:S13]  /*1df0*/  LOP3.LUT P0, RZ, R22, 0x80, RZ, 0xc0, !PT ;  /* 0x0000008016ff7812 */ /* 0x000fda000780c0ff */
[----:B------:R-:W3:Y:S01]  /*1e00*/  @P0 LDG.E R32, desc[UR6][R6.64+0x94] ;  /* 0x0000940606200981 */ /* 0x000ee2000c1e1900 */
[----:B------:R-:W-:-:S03]  /*1e10*/  @P5 LOP3.LUT R12, R12, R33, RZ, 0x3c, !PT ;  /* 0x000000210c0c5212 */ /* 0x000fc600078e3cff */
[----:B------:R-:W3:Y:S04]  /*1e20*/  @P0 LDG.E R34, desc[UR6][R6.64+0x9c] ;  /* 0x00009c0606220981 */ /* 0x000ee8000c1e1900 */
[----:B------:R-:W3:Y:S01]  /*1e30*/  @P0 LDG.E R33, desc[UR6][R6.64+0x8c] ;  /* 0x00008c0606210981 */ /* 0x000ee2000c1e1900 */
[----:B--2---:R-:W-:-:S03]  /*1e40*/  @P1 LOP3.LUT R10, R10, R17, RZ, 0x3c, !PT ;  /* 0x000000110a0a1212 */ /* 0x004fc600078e3cff */
[----:B------:R-:W2:Y:S01]  /*1e50*/  @P4 LDG.E R17, desc[UR6][R6.64+0x5c] ;  /* 0x00005c0606114981 */ /* 0x000ea2000c1e1900 */
[----:B----4-:R-:W-:-:S03]  /*1e60*/  @P1 LOP3.LUT R11, R11, R16, RZ, 0x3c, !PT ;  /* 0x000000100b0b1212 */ /* 0x010fc600078e3cff */
[----:B------:R-:W4:Y:S01]  /*1e70*/  @P4 LDG.E R16, desc[UR6][R6.64+0x58] ;  /* 0x0000580606104981 */ /* 0x000f22000c1e1900 */
[----:B---3--:R-:W-:-:S03]  /*1e80*/  @P1 LOP3.LUT R29, R29, R18, RZ, 0x3c, !PT ;  /* 0x000000121d1d1212 */ /* 0x008fc600078e3cff */
[----:B------:R-:W3:Y:S01]  /*1e90*/  @P4 LDG.E R18, desc[UR6][R6.64+0x60] ;  /* 0x0000600606124981 */ /* 0x000ee2000c1e1900 */
[----:B------:R-:W-:Y:S02]  /*1ea0*/  @P2 LOP3.LUT R11, R11, R20, RZ, 0x3c, !PT ;  /* 0x000000140b0b2212 */ /* 0x000fe400078e3cff */
[----:B------:R-:W-:Y:S01]  /*1eb0*/  @P2 LOP3.LUT R29, R29, R24, RZ, 0x3c, !PT ;  /* 0x000000181d1d2212 */ /* 0x000fe200078e3cff */
[----:B------:R-:W3:Y:S01]  /*1ec0*/  @P5 LDG.E R20, desc[UR6][R6.64+0x6c] ;  /* 0x00006c0606145981 */ /* 0x000ee2000c1e1900 */
[----:B------:R-:W-:-:S03]  /*1ed0*/  @P1 LOP3.LUT R28, R28, R19, RZ, 0x3c, !PT ;  /* 0x000000131c1c1212 */ /* 0x000fc600078e3cff */
[----:B------:R-:W3:Y:S01]  /*1ee0*/  @P5 LDG.E R19, desc[UR6][R6.64+0x68] ;  /* 0x0000680606135981 */ /* 0x000ee2000c1e1900 */
[----:B------:R-:W-:-:S03]  /*1ef0*/  @P2 LOP3.LUT R10, R10, R21, RZ, 0x3c, !PT ;  /* 0x000000150a0a2212 */ /* 0x000fc600078e3cff */
[----:B------:R-:W3:Y:S01]  /*1f00*/  @P5 LDG.E R21, desc[UR6][R6.64+0x70] ;  /* 0x0000700606155981 */ /* 0x000ee2000c1e1900 */
[----:B------:R-:W-:-:S03]  /*1f10*/  @P2 LOP3.LUT R28, R28, R23, RZ, 0x3c, !PT ;  /* 0x000000171c1c2212 */ /* 0x000fc600078e3cff */
        /* <DEDUP_REMOVED lines=9> */
[----:B------:R-:W3:Y:S04]  /*1fb0*/  @P6 LDG.E R30, desc[UR6][R6.64+0x88] ;  /* 0x00008806061e6981 */ /* 0x000ee8000c1e1900 */
[----:B------:R-:W3:Y:S04]  /*1fc0*/  @P0 LDG.E R27, desc[UR6][R6.64+0x90] ;  /* 0x00009006061b0981 */ /* 0x000ee8000c1e1900 */
[----:B------:R-:W3:Y:S01]  /*1fd0*/  @P0 LDG.E R31, desc[UR6][R6.64+0x98] ;  /* 0x00009806061f0981 */ /* 0x000ee2000c1e1900 */
[----:B------:R-:W-:-:S04]  /*1fe0*/  @P6 LOP3.LUT R12, R12, R35, RZ, 0x3c, !PT ;  /* 0x000000230c0c6212 */ /* 0x000fc800078e3cff */
[----:B------:R-:W-:Y:S02]  /*1ff0*/  @P0 LOP3.LUT R12, R12, R33, RZ, 0x3c, !PT ;  /* 0x000000210c0c0212 */ /* 0x000fe400078e3cff */
[----:B--2---:R-:W-:Y:S02]  /*2000*/  @P4 LOP3.LUT R28, R28, R17, RZ, 0x3c, !PT ;  /* 0x000000111c1c4212 */ /* 0x004fe400078e3cff */
[----:B----4-:R-:W-:Y:S02]  /*2010*/  @P4 LOP3.LUT R11, R11, R16, RZ, 0x3c, !PT ;  /* 0x000000100b0b4212 */ /* 0x010fe400078e3cff */
[----:B---3--:R-:W-:Y:S02]  /*2020*/  @P4 LOP3.LUT R29, R29, R18, RZ, 0x3c, !PT ;  /* 0x000000121d1d4212 */ /* 0x008fe400078e3cff */
[----:B------:R-:W-:Y:S02]  /*2030*/  @P5 LOP3.LUT R11, R11, R20, RZ, 0x3c, !PT ;  /* 0x000000140b0b5212 */ /* 0x000fe400078e3cff */
[----:B------:R-:W-:-:S02]  /*2040*/  @P5 LOP3.LUT R10, R10, R19, RZ, 0x3c, !PT ;  /* 0x000000130a0a5212 */ /* 0x000fc400078e3cff */
        /* <DEDUP_REMOVED lines=34> */
[----:B------:R-:W-:Y:S02]  /*2270*/  @P0 LOP3.LUT R29, R29, R18, RZ, 0x3c, !PT ;  /* 0x000000121d1d0212 */ /* 0x000fe400078e3cff */
[----:B------:R-:W-:Y:S01]  /*2280*/  LOP3.LUT P0, RZ, R22, 0x8000, RZ, 0xc0, !PT ;  /* 0x0000800016ff7812 */ /* 0x000fe2000780c0ff */
[----:B------:R-:W3:Y:S04]  /*2290*/  @P1 LDG.E R18, desc[UR6][R6.64+0xbc] ;  /* 0x0000bc0606121981 */ /* 0x000ee8000c1e1900 */
[----:B------:R-:W4:Y:S01]  /*22a0*/  @P2 LDG.E R22, desc[UR6][R6.64+0xd0] ;  /* 0x0000d00606162981 */ /* 0x000f22000c1e1900 */
[----:B------:R-:W-:-:S03]  /*22b0*/  @P1 LOP3.LUT R12, R12, R17, RZ, 0x3c, !PT ;  /* 0x000000110c0c1212 */ /* 0x000fc600078e3cff */
[----:B------:R-:W4:Y:S04]  /*22c0*/  @P3 LDG.E R17, desc[UR6][R6.64+0xe8] ;  /* 0x0000e80606113981 */ /* 0x000f28000c1e1900 */
[----:B------:R-:W4:Y:S01]  /*22d0*/  @P0 LDG.E R30, desc[UR6][R6.64+0x12c] ;  /* 0x00012c06061e0981 */ /* 0x000f22000c1e1900 */
[----:B------:R-:W-:-:S03]  /*22e0*/  @P2 LOP3.LUT R12, R12, R19, RZ, 0x3c, !PT ;  /* 0x000000130c0c2212 */ /* 0x000fc600078e3cff */
[----:B------:R-:W4:Y:S01]  /*22f0*/  @P4 LDG.E R19, desc[UR6][R6.64+0xf4] ;  /* 0x0000f40606134981 */ /* 0x000f22000c1e1900 */
[----:B------:R-:W-:-:S03]  /*2300*/  @P1 LOP3.LUT R29, R29, R20, RZ, 0x3c, !PT ;  /* 0x000000141d1d1212 */ /* 0x000fc600078e3cff */
[----:B------:R-:W4:Y:S04]  /*2310*/  @P4 LDG.E R20, desc[UR6][R6.64+0xf8] ;  /* 0x0000f80606144981 */ /* 0x000f28000c1e1900 */
[----:B------:R-:W4:Y:S01]  /*2320*/  @P0 LDG.E R32, desc[UR6][R6.64+0x134] ;  /* 0x0001340606200981 */ /* 0x000f22000c1e1900 */
[----:B------:R-:W-:-:S03]  /*2330*/  @P2 LOP3.LUT R29, R29, R24, RZ, 0x3c, !PT ;  /* 0x000000181d1d2212 */ /* 0x000fc600078e3cff */
[----:B------:R-:W4:Y:S04]  /*2340*/  @P5 LDG.E R24, desc[UR6][R6.64+0x10c] ;  /* 0x00010c0606185981 */ /* 0x000f28000c1e1900 */
[----:B------:R-:W4:Y:S01]  /*2350*/  @P0 LDG.E R34, desc[UR6][R6.64+0x13c] ;  /* 0x00013c0606220981 */ /* 0x000f22000c1e1900 */
[----:B--2---:R-:W-:-:S03]  /*2360*/  @P3 LOP3.LUT R12, R12, R21, RZ, 0x3c, !PT ;  /* 0x000000150c0c3212 */ /* 0x004fc600078e3cff */
[----:B------:R-:W2:Y:S01]  /*2370*/  @P4 LDG.E R21, desc[UR6][R6.64+0xfc] ;  /* 0x0000fc0606154981 */ /* 0x000ea2000c1e1900 */
[----:B------:R-:W-:-:S04]  /*2380*/  @P4 LOP3.LUT R12, R12, R35, RZ, 0x3c, !PT ;  /* 0x000000230c0c4212 */ /* 0x000fc800078e3cff */
[----:B------:R-:W-:Y:S02]  /*2390*/  @P5 LOP3.LUT R12, R12, R37, RZ, 0x3c, !PT ;  /* 0x000000250c0c5212 */ /* 0x000fe400078e3cff */
[----:B---3--:R-:W-:Y:S02]  /*23a0*/  @P1 LOP3.LUT R11, R11, R18, RZ, 0x3c, !PT ;  /* 0x000000120b0b1212 */ /* 0x008fe400078e3cff */
[----:B------:R-:W3:Y:S02]  /*23b0*/  @P3 LDG.E R18, desc[UR6][R6.64+0xec] ;  /* 0x0000ec0606123981 */ /* 0x000ee4000c1e1900 */
[----:B----4-:R-:W-:Y:S02]  /*23c0*/  @P2 LOP3.LUT R11, R11, R22, RZ, 0x3c, !PT ;  /* 0x000000160b0b2212 */ /* 0x010fe400078e3cff */
        /* <DEDUP_REMOVED lines=17> */
[----:B------:R-:W4:Y:S04]  /*24e0*/  @P0 LDG.E R17, desc[UR6][R6.64+0x130] ;  /* 0x0001300606110981 */ /* 0x000f28000c1e1900 */
[----:B------:R-:W4:Y:S01]  /*24f0*/  @P0 LDG.E R33, desc[UR6][R6.64+0x138] ;  /* 0x0001380606210981 */ /* 0x000f22000c1e1900 */
[----:B------:R-:W-:Y:S01]  /*2500*/  UIADD3 UR4, UPT, UPT, UR4, 0x10, URZ ;  /* 0x0000001004047890 */ /* 0x000fe2000fffe0ff */
[----:B------:R-:W-:-:S02]  /*2510*/  @P4 LOP3.LUT R10, R10, R19, RZ, 0x3c, !PT ;  /* 0x000000130a0a4212 */ /* 0x000fc400078e3cff */
[----:B------:R-:W-:Y:S01]  /*2520*/  @P4 LOP3.LUT R11, R11, R20, RZ, 0x3c, !PT ;  /* 0x000000140b0b4212 */ /* 0x000fe200078e3cff */
[----:B------:R-:W-:-:S03]  /*2530*/  UISETP.NE.AND UP0, UPT, UR4, 0x20, UPT ;  /* 0x000000200400788c */ /* 0x000fc6000bf05270 */
[----:B------:R-:W-:Y:S02]  /*2540*/  @P5 LOP3.LUT R11, R11, R24, RZ, 0x3c, !PT ;  /* 0x000000180b0b5212 */ /* 0x000fe400078e3cff */
[----:B--2---:R-:W-:Y:S02]  /*2550*/  @P4 LOP3.LUT R28, R28, R21, RZ, 0x3c, !PT ;  /* 0x000000151c1c4212 */ /* 0x004fe400078e3cff */
[----:B---3--:R-:W-:-:S04]  /*2560*/  @P3 LOP3.LUT R29, R29, R18, RZ, 0x3c, !PT ;  /* 0x000000121d1d3212 */ /* 0x008fc800078e3cff */
        /* <DEDUP_REMOVED lines=11> */
[----:B------:R-:W-:Y:S01]  /*2620*/  @P0 LOP3.LUT R28, R28, R33, RZ, 0x3c, !PT ;  /* 0x000000211c1c0212 */ /* 0x000fe200078e3cff */
[----:B------:R-:W-:Y:S06]  /*2630*/  BRA.U UP0, `(.L_x_8) ;  /* 0xfffffff5004c7547 */ /* 0x000fec000b83ffff */
[----:B------:R-:W-:-:S05]  /*2640*/  VIADD R14, R14, 0x1 ;  /* 0x000000010e0e7836 */ /* 0x000fca0000000000 */
[----:B------:R-:W-:-:S13]  /*2650*/  ISETP.NE.AND P0, PT, R14, 0x5, PT ;  /* 0x000000050e00780c */ /* 0x000fda0003f05270 */
[----:B------:R-:W-:Y:S05]  /*2660*/  @P0 BRA `(.L_x_9) ;  /* 0xfffffff400300947 */ /* 0x000fea000383ffff */
[----:B------:R2:W-:Y:S04]  /*2670*/  STL [R1+0x4], R12 ;  /* 0x0000040c01007387 */ /* 0x0005e80000100800 */
[----:B------:R2:W-:Y:S04]  /*2680*/  STL.64 [R1+0x8], R10 ;  /* 0x0000080a01007387 */ /* 0x0005e80000100a00 */
[----:B------:R2:W-:Y:S02]  /*2690*/  STL.64 [R1+0x10], R28 ;  /* 0x0000101c01007387 */ /* 0x0005e40000100a00 */
.L_x_3:
[----:B------:R-:W-:Y:S05]  /*26a0*/  BSYNC.RECONVERGENT B1 ;  /* 0x0000000000017941 */ /* 0x000fea0003800200 */
.L_x_2:
[C---:B------:R-:W-:Y:S01]  /*26b0*/  ISETP.GT.U32.AND P0, PT, R9.reuse, 0x3, PT ;  /* 0x000000030900780c */ /* 0x040fe20003f04070 */
[----:B------:R-:W-:Y:S01]  /*26c0*/  VIADD R8, R8, 0x1 ;  /* 0x0000000108087836 */ /* 0x000fe20000000000 */
[--C-:B------:R-:W-:Y:S02]  /*26d0*/  SHF.R.U64 R9, R9, 0x2, R2.reuse ;  /* 0x0000000209097819 */ /* 0x100fe40000001202 */
[----:B------:R-:W-:Y:S02]  /*26e0*/  ISETP.GT.U32.AND.EX P0, PT, R2, RZ, PT, P0 ;  /* 0x000000ff0200720c */ /* 0x000fe40003f04100 */
[----:B------:R-:W-:-:S11]  /*26f0*/  SHF.R.U32.HI R2, RZ, 0x2, R2 ;  /* 0x00000002ff027819 */ /* 0x000fd60000011602 */
[----:B------:R-:W-:Y:S05]  /*2700*/  @P0 BRA `(.L_x_10) ;  /* 0xffffffd800cc0947 */ /* 0x000fea000383ffff */
.L_x_1:
[----:B------:R-:W-:Y:S05]  /*2710*/  BSYNC.RECONVERGENT B0 ;  /* 0x0000000000007941 */ /* 0x000fea0003800200 */
.L_x_0:
[----:B-1----:R-:W1:Y:S02]  /*2720*/  LDC.64 R8, c[0x0][0x388] ;  /* 0x0000e200ff087b82 */ /* 0x002e640000000a00 */
[----:B-1----:R-:W-:Y:S01]  /*2730*/  FMUL R9, R9, 0.5 ;  /* 0x3f00000009097820 */ /* 0x002fe20000400000 */
[----:B------:R-:W-:-:S04]  /*2740*/  I2FP.F32.S32 R7, R8 ;  /* 0x0000000800077245 */ /* 0x000fc80000201400 */
[----:B------:R-:W-:-:S13]  /*2750*/  FSETP.GEU.AND P0, PT, R9, 64, PT ;  /* 0x428000000900780b */ /* 0x000fda0003f0e000 */
[----:B------:R-:W-:Y:S05]  /*2760*/  @P0 BRA `(.L_x_11) ;  /* 0x0000000000a80947 */ /* 0x000fea0003800000 */
[----:B------:R-:W-:Y:S01]  /*2770*/  IMAD.MOV.U32 R2, RZ, RZ, 0x3bbb989d ;  /* 0x3bbb989dff027424 */ /* 0x000fe200078e00ff */
[----:B------:R-:W-:Y:S01]  /*2780*/  BSSY.RECONVERGENT B0, `(.L_x_12) ;  /* 0x0000025000007945 */ /* 0x000fe20003800200 */
[----:B------:R-:W-:Y:S02]  /*2790*/  IMAD.MOV.U32 R5, RZ, RZ, 0x437c0000 ;  /* 0x437c0000ff057424 */ /* 0x000fe400078e00ff */
[----:B------:R-:W-:Y:S01]  /*27a0*/  FFMA.SAT R2, R9, R2, 0.5 ;  /* 0x3f00000009027423 */ /* 0x000fe20000002002 */
[----:B------:R-:W-:Y:S02]  /*27b0*/  IMAD.MOV.U32 R6, RZ, RZ, R11 ;  /* 0x000000ffff067224 */ /* 0x000fe400078e000b */
[----:B------:R-:W-:Y:S02]  /*27c0*/  IMAD.MOV.U32 R8, RZ, RZ, 0x3198c20f ;  /* 0x3198c20fff087424 */ /* 0x000fe400078e00ff */
[----:B------:R-:W-:Y:S01]  /*27d0*/  FFMA.RM R2, R2, R5, 12582913 ;  /* 0x4b40000102027423 */ /* 0x000fe20000004005 */
[----:B------:R-:W-:-:S03]  /*27e0*/  IMAD.MOV.U32 R5, RZ, RZ, R28 ;  /* 0x000000ffff057224 */ /* 0x000fc600078e001c */
[C---:B------:R-:W-:Y:S01]  /*27f0*/  FADD R4, R2.reuse, -12583039 ;  /* 0xcb40007f02047421 */ /* 0x040fe20000000000 */
[----:B------:R-:W-:-:S03]  /*2800*/  IMAD.SHL.U32 R2, R2, 0x800000, RZ ;  /* 0x0080000002027824 */ /* 0x000fc600078e00ff */
[----:B------:R-:W-:-:S04]  /*2810*/  FFMA R4, R9, 1.4426950216293334961, -R4 ;  /* 0x3fb8aa3b09047823 */ /* 0x000fc80000000804 */
[----:B------:R-:W-:Y:S01]  /*2820*/  FFMA R9, R9, 1.925963033500011079e-08, R4 ;  /* 0x32a5706009097823 */ /* 0x000fe20000000004 */
[----:B------:R-:W-:-:S05]  /*2830*/  MOV R4, R29 ;  /* 0x0000001d00047202 */ /* 0x000fca0000000f00 */
[----:B------:R-:W1:Y:S02]  /*2840*/  MUFU.EX2 R9, R9 ;  /* 0x0000000900097308 */ /* 0x000e640000000800 */
[----:B-1----:R-:W-:Y:S01]  /*2850*/  FMUL R13, R2, R9 ;  /* 0x00000009020d7220 */ /* 0x002fe20000400000 */
[----:B------:R-:W-:Y:S02]  /*2860*/  IMAD.MOV.U32 R2, RZ, RZ, R10 ;  /* 0x000000ffff027224 */ /* 0x000fe400078e000a */
[----:B0-2---:R-:W-:-:S07]  /*2870*/  IMAD.MOV.U32 R10, RZ, RZ, RZ ;  /* 0x000000ffff0a7224 */ /* 0x005fce00078e00ff */
.L_x_13:
[----:B------:R-:W-:Y:S01]  /*2880*/  SHF.R.U32.HI R9, RZ, 0x2, R12 ;  /* 0x00000002ff097819 */ /* 0x000fe2000001160c */
[----:B------:R-:W-:-:S03]  /*2890*/  VIADD R8, R8, 0x587c5 ;  /* 0x000587c508087836 */ /* 0x000fc60000000000 */
[----:B------:R-:W-:Y:S01]  /*28a0*/  LOP3.LUT R9, R9, R12, RZ, 0x3c, !PT ;  /* 0x0000000c09097212 */ /* 0x000fe200078e3cff */
[----:B------:R-:W-:-:S04]  /*28b0*/  IMAD.SHL.U32 R12, R4, 0x10, RZ ;  /* 0x00000010040c7824 */ /* 0x000fc800078e00ff */
[----:B------:R-:W-:-:S05]  /*28c0*/  IMAD.SHL.U32 R11, R9, 0x2, RZ ;  /* 0x00000002090b7824 */ /* 0x000fca00078e00ff */
[----:B------:R-:W-:Y:S01]  /*28d0*/  LOP3.LUT R11, R9, R11, R12, 0x96, !PT ;  /* 0x0000000b090b7212 */ /* 0x000fe200078e960c */
[----:B------:R-:W-:-:S03]  /*28e0*/  HFMA2 R12, -RZ, RZ, 0.1171875, 0 ;  /* 0x2f800000ff0c7431 */ /* 0x000fc600000001ff */
[----:B------:R-:W-:-:S05]  /*28f0*/  LOP3.LUT R11, R11, R4, RZ, 0x3c, !PT ;  /* 0x000000040b0b7212 */ /* 0x000fca00078e3cff */
[----:B------:R-:W-:-:S05]  /*2900*/  IMAD.IADD R9, R11, 0x1, R8 ;  /* 0x000000010b097824 */ /* 0x000fca00078e0208 */
[----:B------:R-:W-:-:S05]  /*2910*/  I2FP.F32.U32 R9, R9 ;  /* 0x0000000900097245 */ /* 0x000fca0000201000 */
[----:B------:R-:W-:Y:S01]  /*2920*/  FFMA R12, R9, R12, 1.1641532182693481445e-10 ;  /* 0x2f000000090c7423 */ /* 0x000fe2000000000c */
[----:B------:R-:W-:Y:S02]  /*2930*/  IMAD.MOV.U32 R9, RZ, RZ, R10 ;  /* 0x000000ffff097224 */ /* 0x000fe400078e000a */
[----:B------:R-:W-:Y:S02]  /*2940*/  VIADD R10, R10, 0x1 ;  /* 0x000000010a0a7836 */ /* 0x000fe40000000000 */
[----:B------:R-:W-:Y:S01]  /*2950*/  FMUL R13, R12, R13 ;  /* 0x0000000d0c0d7220 */ /* 0x000fe20000400000 */
[----:B------:R-:W-:Y:S02]  /*2960*/  IMAD.MOV.U32 R12, RZ, RZ, R2 ;  /* 0x000000ffff0c7224 */ /* 0x000fe400078e0002 */
[----:B------:R-:W-:Y:S02]  /*2970*/  IMAD.MOV.U32 R2, RZ, RZ, R6 ;  /* 0x000000ffff027224 */ /* 0x000fe400078e0006 */
[----:B------:R-:W-:Y:S01]  /*2980*/  FSETP.GT.AND P0, PT, R13, 1, PT ;  /* 0x3f8000000d00780b */ /* 0x000fe20003f04000 */
[----:B------:R-:W-:-:S02]  /*2990*/  IMAD.MOV.U32 R6, RZ, RZ, R5 ;  /* 0x000000ffff067224 */ /* 0x000fc400078e0005 */
[----:B------:R-:W-:Y:S02]  /*29a0*/  IMAD.MOV.U32 R5, RZ, RZ, R4 ;  /* 0x000000ffff057224 */ /* 0x000fe400078e0004 */
[----:B------:R-:W-:-:S08]  /*29b0*/  IMAD.MOV.U32 R4, RZ, RZ, R11 ;  /* 0x000000ffff047224 */ /* 0x000fd000078e000b */
[----:B------:R-:W-:Y:S05]  /*29c0*/  @P0 BRA `(.L_x_13) ;  /* 0xfffffffc00ac0947 */ /* 0x000fea000383ffff */
[----:B------:R-:W-:Y:S05]  /*29d0*/  BSYNC.RECONVERGENT B0 ;  /* 0x0000000000007941 */ /* 0x000fea0003800200 */
.L_x_12:
[----:B------:R-:W-:Y:S02]  /*29e0*/  IMAD.MOV.U32 R10, RZ, RZ, R9 ;  /* 0x000000ffff0a7224 */ /* 0x000fe400078e0009 */
[----:B------:R-:W-:Y:S01]  /*29f0*/  IMAD.MOV.U32 R29, RZ, RZ, R12 ;  /* 0x000000ffff1d7224 */ /* 0x000fe200078e000c */
[----:B------:R-:W-:Y:S06]  /*2a00*/  BRA `(.L_x_14) ;  /* 0x0000001c009c7947 */ /* 0x000fec0003800000 */
.L_x_11:
[----:B------:R-:W-:-:S13]  /*2a10*/  FSETP.GT.AND P0, PT, R9, 4000, PT ;  /* 0x457a00000900780b */ /* 0x000fda0003f04000 */
[----:B------:R-:W-:Y:S05]  /*2a20*/  @!P0 BRA `(.L_x_15) ;  /* 0x0000000c00e08947 */ /* 0x000fea0003800000 */
[----:B------:R-:W-:Y:S01]  /*2a30*/  SHF.R.U32.HI R5, RZ, 0x2, R12 ;  /* 0x00000002ff057819 */ /* 0x000fe2000001160c */
[----:B------:R-:W-:Y:S01]  /*2a40*/  IMAD.MOV.U32 R24, RZ, RZ, 0x0 ;  /* 0x00000000ff187424 */ /* 0x000fe200078e00ff */
[----:B------:R-:W-:Y:S01]  /*2a50*/  SHF.L.U32 R2, R29, 0x4, RZ ;  /* 0x000000041d027819 */ /* 0x000fe200000006ff */
[----:B------:R-:W-:Y:S01]  /*2a60*/  BSSY.RECONVERGENT B0, `(.L_x_16) ;  /* 0x0000077000007945 */ /* 0x000fe20003800200 */
[----:B------:R-:W-:Y:S02]  /*2a70*/  LOP3.LUT R5, R5, R12, RZ, 0x3c, !PT ;  /* 0x0000000c05057212 */ /* 0x000fe400078e3cff */
[----:B------:R-:W-:Y:S02]  /*2a80*/  SHF.R.U32.HI R13, RZ, 0x2, R10 ;  /* 0x00000002ff0d7819 */ /* 0x000fe4000001160a */
[----:B------:R-:W-:Y:S01]  /*2a90*/  SHF.R.U32.HI R8, RZ, 0x2, R11 ;  /* 0x00000002ff087819 */ /* 0x000fe2000001160b */
[----:B------:R-:W-:Y:S01]  /*2aa0*/  IMAD.SHL.U32 R4, R5, 0x2, RZ ;  /* 0x0000000205047824 */ /* 0x000fe200078e00ff */
[----:B------:R-:W-:-:S02]  /*2ab0*/  LOP3.LUT R13, R13, R10, RZ, 0x3c, !PT ;  /* 0x0000000a0d0d7212 */ /* 0x000fc400078e3cff */
[----:B------:R-:W-:Y:S02]  /*2ac0*/  LOP3.LUT R8, R8, R11, RZ, 0x3c, !PT ;  /* 0x0000000b08087212 */ /* 0x000fe400078e3cff */
[----:B------:R-:W-:Y:S01]  /*2ad0*/  LOP3.LUT R2, R5, R4, R2, 0x96, !PT ;  /* 0x0000000405027212 */ /* 0x000fe200078e9602 */
[----:B------:R-:W-:Y:S01]  /*2ae0*/  IMAD.SHL.U32 R5, R13, 0x2, RZ ;  /* 0x000000020d057824 */ /* 0x000fe200078e00ff */
[----:B------:R-:W-:Y:S02]  /*2af0*/  MOV R25, 0x3ca00000 ;  /* 0x3ca0000000197802 */ /* 0x000fe40000000f00 */
[----:B------:R-:W-:-:S05]  /*2b00*/  LOP3.LUT R2, R2, R29, RZ, 0x3c, !PT ;  /* 0x0000001d02027212 */ /* 0x000fca00078e3cff */
[----:B------:R-:W-:-:S05]  /*2b10*/  IMAD.SHL.U32 R4, R2, 0x10, RZ ;  /* 0x0000001002047824 */ /* 0x000fca00078e00ff */
[----:B------:R-:W-:Y:S01]  /*2b20*/  LOP3.LUT R5, R13, R5, R4, 0x96, !PT ;  /* 0x000000050d057212 */ /* 0x000fe200078e9604 */
[----:B------:R-:W-:-:S03]  /*2b30*/  VIADD R13, R2, 0x319e49d4 ;  /* 0x319e49d4020d7836 */ /* 0x000fc60000000000 */
[----:B------:R-:W-:-:S05]  /*2b40*/  LOP3.LUT R6, R5, R2, RZ, 0x3c, !PT ;  /* 0x0000000205067212 */ /* 0x000fca00078e3cff */
[----:B------:R-:W-:-:S04]  /*2b50*/  VIADD R4, R6, 0x31a3d199 ;  /* 0x31a3d19906047836 */ /* 0x000fc80000000000 */
[----:B------:R-:W-:-:S04]  /*2b60*/  IMAD.WIDE.U32 R4, R4, 0x200000, RZ ;  /* 0x0020000004047825 */ /* 0x000fc800078e00ff */
[----:B0-2---:R-:W-:Y:S01]  /*2b70*/  IMAD.MOV.U32 R11, RZ, RZ, R5 ;  /* 0x000000ffff0b7224 */ /* 0x005fe200078e0005 */
[----:B------:R-:W-:Y:S01]  /*2b80*/  LOP3.LUT R10, R4, R13, RZ, 0x3c, !PT ;  /* 0x0000000d040a7212 */ /* 0x000fe200078e3cff */
[----:B------:R-:W-:Y:S01]  /*2b90*/  IMAD.SHL.U32 R4, R8, 0x2, RZ ;  /* 0x0000000208047824 */ /* 0x000fe200078e00ff */
[----:B------:R-:W-:Y:S01]  /*2ba0*/  SHF.R.U32.HI R13, RZ, 0x2, R28 ;  /* 0x00000002ff0d7819 */ /* 0x000fe2000001161c */
[----:B------:R-:W-:Y:S01]  /*2bb0*/  IMAD.SHL.U32 R5, R6, 0x10, RZ ;  /* 0x0000001006057824 */ /* 0x000fe200078e00ff */
[----:B------:R-:W0:Y:S02]  /*2bc0*/  I2F.F64.U64 R16, R10 ;  /* 0x0000000a00107312 */ /* 0x000e240000301800 */
[----:B------:R-:W-:Y:S02]  /*2bd0*/  LOP3.LUT R13, R13, R28, RZ, 0x3c, !PT ;  /* 0x0000001c0d0d7212 */ /* 0x000fe400078e3cff */
[----:B------:R-:W-:-:S03]  /*2be0*/  LOP3.LUT R5, R8, R4, R5, 0x96, !PT ;  /* 0x0000000408057212 */ /* 0x000fc600078e9605 */
[----:B------:R-:W-:Y:S01]  /*2bf0*/  IMAD.SHL.U32 R8, R13, 0x2, RZ ;  /* 0x000000020d087824 */ /* 0x000fe200078e00ff */
[----:B------:R-:W-:-:S05]  /*2c00*/  LOP3.LUT R5, R5, R6, RZ, 0x3c, !PT ;  /* 0x0000000605057212 */ /* 0x000fca00078e3cff */
[C---:B------:R-:W-:Y:S01]  /*2c10*/  IMAD.SHL.U32 R4, R5.reuse, 0x10, RZ ;  /* 0x0000001005047824 */ /* 0x040fe200078e00ff */
[----:B0-----:R-:W-:Y:S01]  /*2c20*/  DFMA R16, R16, R24, 5.5511151231257827021e-17 ;  /* 0x3c9000001010742b */ /* 0x001fe20000000018 */
[----:B------:R-:W-:-:S03]  /*2c30*/  VIADD R15, R5, 0x31a9595e ;  /* 0x31a9595e050f7836 */ /* 0x000fc60000000000 */
[----:B------:R-:W-:-:S04]  /*2c40*/  LOP3.LUT R4, R13, R8, R4, 0x96, !PT ;  /* 0x000000080d047212 */ /* 0x000fc800078e9604 */
[----:B------:R-:W-:Y:S02]  /*2c50*/  LOP3.LUT R4, R4, R5, RZ, 0x3c, !PT ;  /* 0x0000000504047212 */ /* 0x000fe400078e3cff */
[----:B------:R-:W-:Y:S01]  /*2c60*/  ISETP.GT.AND P0, PT, R17, 0xfffff, PT ;  /* 0x000fffff1100780c */ /* 0x000fe20003f04270 */
[--C-:B------:R-:W-:Y:S02]  /*2c70*/  IMAD.MOV.U32 R10, RZ, RZ, R16.reuse ;  /* 0x000000ffff0a7224 */ /* 0x100fe400078e0010 */
[----:B------:R-:W-:Y:S02]  /*2c80*/  IMAD.MOV.U32 R11, RZ, RZ, R17 ;  /* 0x000000ffff0b7224 */ /* 0x000fe400078e0011 */
[----:B------:R-:W-:Y:S02]  /*2c90*/  VIADD R12, R4, 0x31aee123 ;  /* 0x31aee123040c7836 */ /* 0x000fe40000000000 */
[----:B------:R-:W-:Y:S02]  /*2ca0*/  IMAD.MOV.U32 R22, RZ, RZ, R16 ;  /* 0x000000ffff167224 */ /* 0x000fe400078e0010 */
[----:B------:R-:W-:-:S04]  /*2cb0*/  IMAD.WIDE.U32 R12, R12, 0x200000, RZ ;  /* 0x002000000c0c7825 */ /* 0x000fc800078e00ff */
[----:B------:R-:W-:Y:S01]  /*2cc0*/  @!P0 DMUL R10, R10, 1.80143985094819840000e+16 ;  /* 0x435000000a0a8828 */ /* 0x000fe20000000000 */
[----:B------:R-:W-:-:S06]  /*2cd0*/  LOP3.LUT R12, R12, R15, RZ, 0x3c, !PT ;  /* 0x0000000f0c0c7212 */ /* 0x000fcc00078e3cff */
[----:B------:R-:W0:Y:S03]  /*2ce0*/  I2F.F64.U64 R12, R12 ;  /* 0x0000000c000c7312 */ /* 0x000e260000301800 */
[----:B------:R-:W-:Y:S02]  /*2cf0*/  @!P0 IMAD.MOV.U32 R17, RZ, RZ, R11 ;  /* 0x000000ffff118224 */ /* 0x000fe400078e000b */
[----:B------:R-:W-:Y:S02]  /*2d00*/  @!P0 IMAD.MOV.U32 R22, RZ, RZ, R10 ;  /* 0x000000ffff168224 */ /* 0x000fe400078e000a */
[----:B------:R-:W-:-:S05]  /*2d10*/  VIADD R8, R17, 0xffffffff ;  /* 0xffffffff11087836 */ /* 0x000fca0000000000 */
[----:B------:R-:W-:Y:S02]  /*2d20*/  ISETP.GT.U32.AND P1, PT, R8, 0x7feffffe, PT ;  /* 0x7feffffe0800780c */ /* 0x000fe40003f24070 */
[----:B------:R-:W-:Y:S01]  /*2d30*/  MOV R8, 0xfffffc01 ;  /* 0xfffffc0100087802 */ /* 0x000fe20000000f00 */
[----:B0-----:R-:W-:Y:S01]  /*2d40*/  DFMA R24, R12, 2.2204460492503130808e-16, R24 ;  /* 0x3cb000000c18782b */ /* 0x001fe20000000018 */
[----:B------:R-:W-:-:S09]  /*2d50*/  @!P0 IMAD.MOV.U32 R8, RZ, RZ, -0x435 ;  /* 0xfffffbcbff088424 */ /* 0x000fd200078e00ff */
[----:B------:R-:W-:Y:S05]  /*2d60*/  @P1 BRA `(.L_x_17) ;  /* 0x0000000400001947 */ /* 0x000fea0003800000 */
[C---:B------:R-:W-:Y:S01]  /*2d70*/  LOP3.LUT R10, R17.reuse, 0xfffff, RZ, 0xc0, !PT ;  /* 0x000fffff110a7812 */ /* 0x040fe200078ec0ff */
[----:B------:R-:W-:Y:S01]  /*2d80*/  IMAD.MOV.U32 R20, RZ, RZ, -0x748574fc ;  /* 0x8b7a8b04ff147424 */ /* 0x000fe200078e00ff */
[----:B------:R-:W-:Y:S01]  /*2d90*/  UMOV UR4, 0x3ae80f1e ;  /* 0x3ae80f1e00047882 */ /* 0x000fe20000000000 */
[----:B------:R-:W-:Y:S01]  /*2da0*/  IMAD.MOV.U32 R21, RZ, RZ, 0x3ed0ee25 ;  /* 0x3ed0ee25ff157424 */ /* 0x000fe200078e00ff */
[----:B------:R-:W-:Y:S01]  /*2db0*/  LOP3.LUT R23, R10, 0x3ff00000, RZ, 0xfc, !PT ;  /* 0x3ff000000a177812 */ /* 0x000fe200078efcff */
[----:B------:R-:W-:Y:S01]  /*2dc0*/  IMAD.MOV.U32 R10, RZ, RZ, RZ ;  /* 0x000000ffff0a7224 */ /* 0x000fe200078e00ff */
[----:B------:R-:W-:Y:S01]  /*2dd0*/  UMOV UR5, 0x3eb1380b ;  /* 0x3eb1380b00057882 */ /* 0x000fe20000000000 */
[----:B------:R-:W-:Y:S01]  /*2de0*/  LEA.HI R17, R17, R8, RZ, 0xc ;  /* 0x0000000811117211 */ /* 0x000fe200078f60ff */
[----:B------:R-:W-:Y:S01]  /*2df0*/  UMOV UR8, 0x80000000 ;  /* 0x8000000000087882 */ /* 0x000fe20000000000 */
[----:B------:R-:W-:Y:S01]  /*2e00*/  ISETP.GE.U32.AND P0, PT, R23, 0x3ff6a09f, PT ;  /* 0x3ff6a09f1700780c */ /* 0x000fe20003f06070 */
[----:B------:R-:W-:-:S12]  /*2e10*/  UMOV UR9, 0x43300000 ;  /* 0x4330000000097882 */ /* 0x000fd80000000000 */
[----:B------:R-:W-:Y:S02]  /*2e20*/  @P0 VIADD R11, R23, 0xfff00000 ;  /* 0xfff00000170b0836 */ /* 0x000fe40000000000 */
[----:B------:R-:W-:Y:S02]  /*2e30*/  @P0 VIADD R17, R17, 0x1 ;  /* 0x0000000111110836 */ /* 0x000fe40000000000 */
[----:B------:R-:W-:-:S03]  /*2e40*/  @P0 IMAD.MOV.U32 R23, RZ, RZ, R11 ;  /* 0x000000ffff170224 */ /* 0x000fc600078e000b */
[----:B------:R-:W-:Y:S01]  /*2e50*/  LOP3.LUT R16, R17, 0x80000000, RZ, 0x3c, !PT ;  /* 0x8000000011107812 */ /* 0x000fe200078e3cff */
[----:B------:R-:W-:Y:S02]  /*2e60*/  IMAD.MOV.U32 R17, RZ, RZ, 0x43300000 ;  /* 0x43300000ff117424 */ /* 0x000fe400078e00ff */
[C---:B------:R-:W-:Y:S02]  /*2e70*/  DADD R18, R22.reuse, 1 ;  /* 0x3ff0000016127429 */ /* 0x040fe40000000000 */
[----:B------:R-:W-:Y:S02]  /*2e80*/  DADD R22, R22, -1 ;  /* 0xbff0000016167429 */ /* 0x000fe40000000000 */
[----:B------:R-:W-:Y:S01]  /*2e90*/  DADD R16, R16, -UR8 ;  /* 0x8000000810107e29 */ /* 0x000fe20008000000 */
[----:B------:R-:W-:Y:S01]  /*2ea0*/  UMOV UR8, 0xfefa39ef ;  /* 0xfefa39ef00087882 */ /* 0x000fe20000000000 */
[----:B------:R-:W0:Y:S01]  /*2eb0*/  MUFU.RCP64H R11, R19 ;  /* 0x00000013000b7308 */ /* 0x000e220000001800 */
[----:B------:R-:W-:Y:S01]  /*2ec0*/  UMOV UR9, 0x3fe62e42 ;  /* 0x3fe62e4200097882 */ /* 0x000fe20000000000 */
[----:B0-----:R-:W-:-:S08]  /*2ed0*/  DFMA R12, -R18, R10, 1 ;  /* 0x3ff00000120c742b */ /* 0x001fd0000000010a */
[----:B------:R-:W-:-:S08]  /*2ee0*/  DFMA R12, R12, R12, R12 ;  /* 0x0000000c0c0c722b */ /* 0x000fd0000000000c */
[----:B------:R-:W-:-:S08]  /*2ef0*/  DFMA R10, R10, R12, R10 ;  /* 0x0000000c0a0a722b */ /* 0x000fd0000000000a */
[----:B------:R-:W-:-:S08]  /*2f00*/  DMUL R12, R22, R10 ;  /* 0x0000000a160c7228 */ /* 0x000fd00000000000 */
[----:B------:R-:W-:-:S08]  /*2f10*/  DFMA R12, R22, R10, R12 ;  /* 0x0000000a160c722b */ /* 0x000fd0000000000c */
[----:B------:R-:W-:-:S08]  /*2f20*/  DMUL R14, R12, R12 ;  /* 0x0000000c0c0e7228 */ /* 0x000fd00000000000 */
[----:B------:R-:W-:Y:S01]  /*2f30*/  DFMA R18, R14, UR4, R20 ;  /* 0x000000040e127c2b */ /* 0x000fe20008000014 */
[----:B------:R-:W-:Y:S01]  /*2f40*/  UMOV UR4, 0x9f02676f ;  /* 0x9f02676f00047882 */ /* 0x000fe20000000000 */
[----:B------:R-:W-:Y:S01]  /*2f50*/  UMOV UR5, 0x3ef3b266 ;  /* 0x3ef3b26600057882 */ /* 0x000fe20000000000 */
[----:B------:R-:W-:-:S05]  /*2f60*/  DADD R20, R22, -R12 ;  /* 0x0000000016147229 */ /* 0x000fca000000080c */
[----:B------:R-:W-:Y:S01]  /*2f70*/  DFMA R18, R14, R18, UR4 ;  /* 0x000000040e127e2b */ /* 0x000fe20008000012 */
[----:B------:R-:W-:Y:S01]  /*2f80*/  UMOV UR4, 0xa9ab0956 ;  /* 0xa9ab095600047882 */ /* 0x000fe20000000000 */
[----:B------:R-:W-:Y:S01]  /*2f90*/  UMOV UR5, 0x3f1745cb ;  /* 0x3f1745cb00057882 */ /* 0x000fe20000000000 */
[----:B------:R-:W-:-:S05]  /*2fa0*/  DADD R20, R20, R20 ;  /* 0x0000000014147229 */ /* 0x000fca0000000014 */
[----:B------:R-:W-:Y:S01]  /*2fb0*/  DFMA R18, R14, R18, UR4 ;  /* 0x000000040e127e2b */ /* 0x000fe20008000012 */
[----:B------:R-:W-:Y:S01]  /*2fc0*/  UMOV UR4, 0x2d1b5154 ;  /* 0x2d1b515400047882 */ /* 0x000fe20000000000 */
[----:B------:R-:W-:Y:S01]  /*2fd0*/  UMOV UR5, 0x3f3c71c7 ;  /* 0x3f3c71c700057882 */ /* 0x000fe20000000000 */
[----:B------:R-:W-:Y:S02]  /*2fe0*/  DFMA R22, R22, -R12, R20 ;  /* 0x8000000c1616722b */ /* 0x000fe40000000014 */
[----:B------:R-:W-:-:S03]  /*2ff0*/  DFMA R20, R16, UR8, R12 ;  /* 0x0000000810147c2b */ /* 0x000fc6000800000c */
[----:B------:R-:W-:Y:S01]  /*3000*/  DFMA R18, R14, R18, UR4 ;  /* 0x000000040e127e2b */ /* 0x000fe20008000012 */
[----:B------:R-:W-:Y:S01]  /*3010*/  UMOV UR4, 0x923be72d ;  /* 0x923be72d00047882 */ /* 0x000fe20000000000 */
[----:B------:R-:W-:Y:S01]  /*3020*/  UMOV UR5, 0x3f624924 ;  /* 0x3f62492400057882 */ /* 0x000fe20000000000 */
[----:B------:R-:W-:-:S05]  /*3030*/  DMUL R22, R10, R22 ;  /* 0x000000160a167228 */ /* 0x000fca0000000000 */
[----:B------:R-:W-:Y:S01]  /*3040*/  DFMA R18, R14, R18, UR4 ;  /* 0x000000040e127e2b */ /* 0x000fe20008000012 */
[----:B------:R-:W-:Y:S01]  /*3050*/  UMOV UR4, 0x9999a3c4 ;  /* 0x9999a3c400047882 */ /* 0x000fe20000000000 */
[----:B------:R-:W-:-:S06]  /*3060*/  UMOV UR5, 0x3f899999 ;  /* 0x3f89999900057882 */ /* 0x000fcc0000000000 */
[----:B------:R-:W-:Y:S01]  /*3070*/  DFMA R18, R14, R18, UR4 ;  /* 0x000000040e127e2b */ /* 0x000fe20008000012 */
[----:B------:R-:W-:Y:S01]  /*3080*/  UMOV UR4, 0x55555554 ;  /* 0x5555555400047882 */ /* 0x000fe20000000000 */
[----:B------:R-:W-:-:S06]  /*3090*/  UMOV UR5, 0x3fb55555 ;  /* 0x3fb5555500057882 */ /* 0x000fcc0000000000 */
[----:B------:R-:W-:Y:S01]  /*30a0*/  DFMA R26, R14, R18, UR4 ;  /* 0x000000040e1a7e2b */ /* 0x000fe20008000012 */
[----:B------:R-:W-:Y:S01]  /*30b0*/  UMOV UR4, 0xfefa39ef ;  /* 0xfefa39ef00047882 */ /* 0x000fe20000000000 */
[----:B------:R-:W-:Y:S02]  /*30c0*/  UMOV UR5, 0x3fe62e42 ;  /* 0x3fe62e4200057882 */ /* 0x000fe40000000000 */
[----:B------:R-:W-:Y:S01]  /*30d0*/  DFMA R18, R16, -UR4, R20 ;  /* 0x8000000410127c2b */ /* 0x000fe20008000014 */
[----:B------:R-:W-:Y:S01]  /*30e0*/  UMOV UR4, 0x3b39803f ;  /* 0x3b39803f00047882 */ /* 0x000fe20000000000 */
[----:B------:R-:W-:Y:S02]  /*30f0*/  UMOV UR5, 0x3c7abc9e ;  /* 0x3c7abc9e00057882 */ /* 0x000fe40000000000 */
[----:B------:R-:W-:-:S04]  /*3100*/  DMUL R26, R14, R26 ;  /* 0x0000001a0e1a7228 */ /* 0x000fc80000000000 */
[----:B------:R-:W-:-:S04]  /*3110*/  DADD R18, -R12, R18 ;  /* 0x000000000c127229 */ /* 0x000fc80000000112 */
[----:B------:R-:W-:-:S08]  /*3120*/  DFMA R22, R12, R26, R22 ;  /* 0x0000001a0c16722b */ /* 0x000fd00000000016 */
[----:B------:R-:W-:-:S08]  /*3130*/  DADD R18, R22, -R18 ;  /* 0x0000000016127229 */ /* 0x000fd00000000812 */
[----:B------:R-:W-:-:S08]  /*3140*/  DFMA R18, R16, UR4, R18 ;  /* 0x0000000410127c2b */ /* 0x000fd00008000012 */
[----:B------:R-:W-:Y:S01]  /*3150*/  DADD R20, R20, R18 ;  /* 0x0000000014147229 */ /* 0x000fe20000000012 */
[----:B------:R-:W-:Y:S10]  /*3160*/  BRA `(.L_x_18) ;  /* 0x0000000000187947 */ /* 0x000ff40003800000 */
.L_x_17:
[----:B------:R-:W-:Y:S01]  /*3170*/  MOV R12, 0x0 ;  /* 0x00000000000c7802 */ /* 0x000fe20000000f00 */
[----:B------:R-:W-:Y:S01]  /*3180*/  IMAD.MOV.U32 R13, RZ, RZ, 0x7ff00000 ;  /* 0x7ff00000ff0d7424 */ /* 0x000fe200078e00ff */
[----:B------:R-:W-:-:S05]  /*3190*/  LOP3.LUT P0, RZ, R11, 0x7fffffff, RZ, 0xc0, !PT ;  /* 0x7fffffff0bff7812 */ /* 0x000fca000780c0ff */
[----:B------:R-:W-:-:S10]  /*31a0*/  DFMA R12, R10, R12, +INF ;  /* 0x7ff000000a0c742b */ /* 0x000fd4000000000c */
[----:B------:R-:W-:Y:S02]  /*31b0*/  FSEL R20, R12, RZ, P0 ;  /* 0x000000ff0c147208 */ /* 0x000fe40000000000 */
[----:B------:R-:W-:-:S07]  /*31c0*/  FSEL R21, R13, -QNAN , P0 ;  /* 0xfff000000d157808 */ /* 0x000fce0000000000 */
.L_x_18:
[----:B------:R-:W-:Y:S05]  /*31d0*/  BSYNC.RECONVERGENT B0 ;  /* 0x0000000000007941 */ /* 0x000fea0003800200 */
.L_x_16:
[----:B------:R-:W-:Y:S01]  /*31e0*/  DMUL R20, R20, -2 ;  /* 0xc000000014147828 */ /* 0x000fe20000000000 */
[----:B------:R-:W-:Y:S01]  /*31f0*/  IMAD.MOV.U32 R14, RZ, RZ, 0x0 ;  /* 0x00000000ff0e7424 */ /* 0x000fe200078e00ff */
[----:B------:R0:W1:Y:S01]  /*3200*/  F2F.F64.F32 R30, R9 ;  /* 0x00000009001e7310 */ /* 0x0000620000201800 */
[----:B------:R-:W-:Y:S01]  /*3210*/  IMAD.MOV.U32 R15, RZ, RZ, 0x3fd80000 ;  /* 0x3fd80000ff0f7424 */ /* 0x000fe200078e00ff */
[----:B------:R-:W-:Y:S06]  /*3220*/  BSSY.RECONVERGENT B0, `(.L_x_19) ;  /* 0x0000017000007945 */ /* 0x000fec0003800200 */
[----:B------:R-:W2:Y:S01]  /*3230*/  MUFU.RSQ64H R13, R21 ;  /* 0x00000015000d7308 */ /* 0x000ea20000001c00 */
[----:B------:R-:W-:-:S05]  /*3240*/  VIADD R12, R21, 0xfcb00000 ;  /* 0xfcb00000150c7836 */ /* 0x000fca0000000000 */
[----:B------:R-:W-:Y:S01]  /*3250*/  ISETP.GE.U32.AND P0, PT, R12, 0x7ca00000, PT ;  /* 0x7ca000000c00780c */ /* 0x000fe20003f06070 */
[----:B--2---:R-:W-:-:S08]  /*3260*/  DMUL R10, R12, R12 ;  /* 0x0000000c0c0a7228 */ /* 0x004fd00000000000 */
[----:B------:R-:W-:-:S08]  /*3270*/  DFMA R10, R20, -R10, 1 ;  /* 0x3ff00000140a742b */ /* 0x000fd0000000080a */
[----:B------:R-:W-:Y:S02]  /*3280*/  DFMA R14, R10, R14, 0.5 ;  /* 0x3fe000000a0e742b */ /* 0x000fe4000000000e */
[----:B------:R-:W-:-:S08]  /*3290*/  DMUL R10, R12, R10 ;  /* 0x0000000a0c0a7228 */ /* 0x000fd00000000000 */
[----:B------:R-:W-:-:S08]  /*32a0*/  DFMA R22, R14, R10, R12 ;  /* 0x0000000a0e16722b */ /* 0x000fd0000000000c */
[----:B------:R-:W-:Y:S02]  /*32b0*/  DMUL R14, R20, R22 ;  /* 0x00000016140e7228 */ /* 0x000fe40000000000 */
[----:B------:R-:W-:Y:S02]  /*32c0*/  VIADD R19, R23, 0xfff00000 ;  /* 0xfff0000017137836 */ /* 0x000fe40000000000 */
[----:B------:R-:W-:-:S04]  /*32d0*/  IMAD.MOV.U32 R18, RZ, RZ, R22 ;  /* 0x000000ffff127224 */ /* 0x000fc800078e0016 */
[----:B------:R-:W-:-:S08]  /*32e0*/  DFMA R16, R14, -R14, R20 ;  /* 0x8000000e0e10722b */ /* 0x000fd00000000014 */
[----:B------:R-:W-:Y:S01]  /*32f0*/  DFMA R10, R16, R18, R14 ;  /* 0x00000012100a722b */ /* 0x000fe2000000000e */
[----:B01----:R-:W-:Y:S10]  /*3300*/  @!P0 BRA `(.L_x_20) ;  /* 0x0000000000208947 */ /* 0x003ff40003800000 */
[----:B------:R-:W-:Y:S01]  /*3310*/  IMAD.MOV.U32 R8, RZ, RZ, R20 ;  /* 0x000000ffff087224 */ /* 0x000fe200078e0014 */
[----:B------:R-:W-:Y:S01]  /*3320*/  MOV R20, R12 ;  /* 0x0000000c00147202 */ /* 0x000fe20000000f00 */
[----:B------:R-:W-:Y:S01]  /*3330*/  IMAD.MOV.U32 R18, RZ, RZ, R22 ;  /* 0x000000ffff127224 */ /* 0x000fe200078e0016 */
[----:B------:R-:W-:Y:S01]  /*3340*/  MOV R12, 0x3370 ;  /* 0x00003370000c7802 */ /* 0x000fe20000000f00 */
[----:B------:R-:W-:-:S07]  /*3350*/  IMAD.MOV.U32 R9, RZ, RZ, R21 ;  /* 0x000000ffff097224 */ /* 0x000fce00078e0015 */
[----:B------:R-:W-:Y:S05]  /*3360*/  CALL.REL.NOINC `($__internal_2_$__cuda_sm20_dsqrt_rn_f64_mediumpath_v1) ;  /* 0x0000004c00007944 */ /* 0x000fea0003c00000 */
[----:B------:R-:W-:Y:S02]  /*3370*/  IMAD.MOV.U32 R10, RZ, RZ, R16 ;  /* 0x000000ffff0a7224 */ /* 0x000fe400078e0010 */
[----:B------:R-:W-:-:S07]  /*3380*/  IMAD.MOV.U32 R11, RZ, RZ, R17 ;  /* 0x000000ffff0b7224 */ /* 0x000fce00078e0011 */
.L_x_20:
[----:B------:R-:W-:Y:S05]  /*3390*/  BSYNC.RECONVERGENT B0 ;  /* 0x0000000000007941 */ /* 0x000fea0003800200 */
.L_x_19:
[----:B------:R-:W-:Y:S01]  /*33a0*/  DMUL R8, RZ, R24 ;  /* 0x00000018ff087228 */ /* 0x000fe20000000000 */
[----:B------:R-:W-:Y:S01]  /*33b0*/  IMAD.SHL.U32 R12, R25, 0x2, RZ ;  /* 0x00000002190c7824 */ /* 0x000fe200078e00ff */
[----:B------:R-:W-:Y:S01]  /*33c0*/  UMOV UR4, 0x33145c07 ;  /* 0x33145c0700047882 */ /* 0x000fe20000000000 */
[----:B------:R-:W-:Y:S01]  /*33d0*/  UMOV UR5, 0x3ca1a626 ;  /* 0x3ca1a62600057882 */ /* 0x000fe20000000000 */
[----:B------:R-:W-:Y:S02]  /*33e0*/  IMAD.MOV.U32 R18, RZ, RZ, -0x3e107ad8 ;  /* 0xc1ef8528ff127424 */ /* 0x000fe400078e00ff */
[----:B------:R-:W-:Y:S01]  /*33f0*/  ISETP.GT.U32.AND P0, PT, R12, -0x79800000, PT ;  /* 0x868000000c00780c */ /* 0x000fe20003f04070 */
[----:B------:R-:W-:Y:S02]  /*3400*/  IMAD.MOV.U32 R19, RZ, RZ, 0x3e21eea7 ;  /* 0x3e21eea7ff137424 */ /* 0x000fe400078e00ff */
[----:B------:R-:W-:Y:S01]  /*3410*/  IMAD.MOV.U32 R20, RZ, RZ, 0x2cb0d246 ;  /* 0x2cb0d246ff147424 */ /* 0x000fe200078e00ff */
[----:B------:R-:W-:Y:S01]  /*3420*/  FSEL R13, R9, R25, P0 ;  /* 0x00000019090d7208 */ /* 0x000fe20000000000 */
[----:B------:R-:W-:Y:S01]  /*3430*/  IMAD.MOV.U32 R21, RZ, RZ, 0x3e5ae5f1 ;  /* 0x3e5ae5f1ff157424 */ /* 0x000fe200078e00ff */
[----:B------:R-:W-:-:S03]  /*3440*/  FSEL R24, R8, R24, P0 ;  /* 0x0000001808187208 */ /* 0x000fc60000000000 */
[----:B------:R-:W-:Y:S02]  /*3450*/  VIADD R25, R13, 0x100000 ;  /* 0x001000000d197836 */ /* 0x000fe40000000000 */
[----:B------:R-:W-:Y:S02]  /*3460*/  IMAD.MOV.U32 R12, RZ, RZ, R24 ;  /* 0x000000ffff0c7224 */ /* 0x000fe400078e0018 */
[----:B------:R-:W0:Y:S08]  /*3470*/  FRND.F64 R8, R24 ;  /* 0x0000001800087313 */ /* 0x000e300000301800 */
[----:B------:R-:W1:Y:S01]  /*3480*/  F2I.S64.F64 R24, R24 ;  /* 0x0000001800187311 */ /* 0x000e620000301900 */
[----:B0-----:R-:W-:-:S08]  /*3490*/  DFMA R8, R8, -0.5, R12 ;  /* 0xbfe000000808782b */ /* 0x001fd0000000000c */
[----:B------:R-:W-:Y:S01]  /*34a0*/  DMUL R14, R8, UR4 ;  /* 0x00000004080e7c28 */ /* 0x000fe20008000000 */
[----:B------:R-:W-:Y:S01]  /*34b0*/  UMOV UR4, 0x54442d18 ;  /* 0x54442d1800047882 */ /* 0x000fe20000000000 */
[----:B------:R-:W-:Y:S01]  /*34c0*/  UMOV UR5, 0x400921fb ;  /* 0x400921fb00057882 */ /* 0x000fe20000000000 */
[----:B-1----:R-:W-:-:S05]  /*34d0*/  LOP3.LUT P1, RZ, R24, 0x2, RZ, 0xc0, !PT ;  /* 0x0000000218ff7812 */ /* 0x002fca000782c0ff */
[----:B------:R-:W-:Y:S01]  /*34e0*/  DFMA R14, R8, UR4, R14 ;  /* 0x00000004080e7c2b */ /* 0x000fe2000800000e */
[----:B------:R-:W-:Y:S01]  /*34f0*/  UMOV UR4, 0x20fd8164 ;  /* 0x20fd816400047882 */ /* 0x000fe20000000000 */
[----:B------:R-:W-:Y:S01]  /*3500*/  UMOV UR5, 0x3da8ff83 ;  /* 0x3da8ff8300057882 */ /* 0x000fe20000000000 */
[----:B------:R-:W0:Y:S01]  /*3510*/  MUFU.RSQ64H R9, R31 ;  /* 0x0000001f00097308 */ /* 0x000e220000001c00 */
[----:B------:R-:W-:-:S04]  /*3520*/  IADD3 R8, PT, PT, R31, -0x3500000, RZ ;  /* 0xfcb000001f087810 */ /* 0x000fc80007ffe0ff */
[----:B------:R-:W-:-:S08]  /*3530*/  DMUL R16, R14, R14 ;  /* 0x0000000e0e107228 */ /* 0x000fd00000000000 */
[C---:B------:R-:W-:Y:S01]  /*3540*/  DFMA R18, R16.reuse, -UR4, R18 ;  /* 0x8000000410127c2b */ /* 0x040fe20008000012 */
[----:B------:R-:W-:Y:S01]  /*3550*/  UMOV UR4, 0xf9785eba ;  /* 0xf9785eba00047882 */ /* 0x000fe20000000000 */
[----:B------:R-:W-:Y:S02]  /*3560*/  UMOV UR5, 0x3de5db65 ;  /* 0x3de5db6500057882 */ /* 0x000fe40000000000 */
[C---:B------:R-:W-:Y:S01]  /*3570*/  DFMA R20, R16.reuse, UR4, -R20 ;  /* 0x0000000410147c2b */ /* 0x040fe20008000814 */
[----:B------:R-:W-:Y:S01]  /*3580*/  UMOV UR4, 0x8e06e6d9 ;  /* 0x8e06e6d900047882 */ /* 0x000fe20000000000 */
[----:B------:R-:W-:Y:S02]  /*3590*/  UMOV UR5, 0x3e927e4f ;  /* 0x3e927e4f00057882 */ /* 0x000fe40000000000 */
[----:B------:R-:W-:Y:S01]  /*35a0*/  DFMA R18, R16, R18, -UR4 ;  /* 0x8000000410127e2b */ /* 0x000fe20008000012 */
[----:B------:R-:W-:Y:S01]  /*35b0*/  UMOV UR4, 0x69ace392 ;  /* 0x69ace39200047882 */ /* 0x000fe20000000000 */
[----:B------:R-:W-:-:S02]  /*35c0*/  UMOV UR5, 0x3ec71de3 ;  /* 0x3ec71de300057882 */ /* 0x000fc40000000000 */
[C---:B------:R-:W-:Y:S01]  /*35d0*/  DFMA R20, R16.reuse, R20, UR4 ;  /* 0x0000000410147e2b */ /* 0x040fe20008000014 */
[----:B------:R-:W-:Y:S01]  /*35e0*/  UMOV UR4, 0x19ddbce9 ;  /* 0x19ddbce900047882 */ /* 0x000fe20000000000 */
[----:B------:R-:W-:Y:S02]  /*35f0*/  UMOV UR5, 0x3efa01a0 ;  /* 0x3efa01a000057882 */ /* 0x000fe40000000000 */
[----:B------:R-:W-:Y:S01]  /*3600*/  DFMA R22, R16, R18, UR4 ;  /* 0x0000000410167e2b */ /* 0x000fe20008000012 */
[----:B------:R-:W-:Y:S01]  /*3610*/  UMOV UR4, 0x19db62a1 ;  /* 0x19db62a100047882 */ /* 0x000fe20000000000 */
[----:B------:R-:W-:Y:S01]  /*3620*/  UMOV UR5, 0x3f2a01a0 ;  /* 0x3f2a01a000057882 */ /* 0x000fe20000000000 */
[----:B0-----:R-:W-:Y:S02]  /*3630*/  DMUL R18, R8, R8 ;  /* 0x0000000808127228 */ /* 0x001fe40000000000 */
[C---:B------:R-:W-:Y:S01]  /*3640*/  DFMA R26, R16.reuse, R20, -UR4 ;  /* 0x80000004101a7e2b */ /* 0x040fe20008000014 */
[----:B------:R-:W-:Y:S01]  /*3650*/  UMOV UR4, 0x16c15d47 ;  /* 0x16c15d4700047882 */ /* 0x000fe20000000000 */
[----:B------:R-:W-:Y:S01]  /*3660*/  UMOV UR5, 0x3f56c16c ;  /* 0x3f56c16c00057882 */ /* 0x000fe20000000000 */
[----:B------:R-:W-:Y:S01]  /*3670*/  IMAD.MOV.U32 R20, RZ, RZ, 0x0 ;  /* 0x00000000ff147424 */ /* 0x000fe200078e00ff */
[----:B------:R-:W-:Y:S01]  /*3680*/  DFMA R22, R16, R22, -UR4 ;  /* 0x8000000410167e2b */ /* 0x000fe20008000016 */
[----:B------:R-:W-:Y:S01]  /*3690*/  UMOV UR4, 0x11110818 ;  /* 0x1111081800047882 */ /* 0x000fe20000000000 */
[----:B------:R-:W-:Y:S01]  /*36a0*/  UMOV UR5, 0x3f811111 ;  /* 0x3f81111100057882 */ /* 0x000fe20000000000 */
[----:B------:R-:W-:Y:S01]  /*36b0*/  DFMA R18, R30, -R18, 1 ;  /* 0x3ff000001e12742b */ /* 0x000fe20000000812 */
[----:B------:R-:W-:Y:S01]  /*36c0*/  IMAD.MOV.U32 R21, RZ, RZ, 0x3fd80000 ;  /* 0x3fd80000ff157424 */ /* 0x000fe200078e00ff */
[----:B------:R-:W-:Y:S01]  /*36d0*/  DFMA R26, R16, R26, UR4 ;  /* 0x00000004101a7e2b */ /* 0x000fe2000800001a */
[----:B------:R-:W-:Y:S01]  /*36e0*/  UMOV UR4, 0x55555551 ;  /* 0x5555555100047882 */ /* 0x000fe20000000000 */
[----:B------:R-:W-:-:S02]  /*36f0*/  UMOV UR5, 0x3fa55555 ;  /* 0x3fa5555500057882 */ /* 0x000fc40000000000 */
[----:B------:R-:W-:Y:S01]  /*3700*/  DFMA R22, R16, R22, UR4 ;  /* 0x0000000410167e2b */ /* 0x000fe20008000016 */
[----:B------:R-:W-:Y:S01]  /*3710*/  UMOV UR4, 0x55555554 ;  /* 0x5555555400047882 */ /* 0x000fe20000000000 */
[----:B------:R-:W-:Y:S01]  /*3720*/  UMOV UR5, 0x3fc55555 ;  /* 0x3fc5555500057882 */ /* 0x000fe20000000000 */
[----:B------:R-:W-:Y:S02]  /*3730*/  DFMA R20, R18, R20, 0.5 ;  /* 0x3fe000001214742b */ /* 0x000fe40000000014 */
[----:B------:R-:W-:Y:S02]  /*3740*/  DFMA R26, R16, R26, -UR4 ;  /* 0x80000004101a7e2b */ /* 0x000fe4000800001a */
[----:B------:R-:W-:Y:S02]  /*3750*/  DMUL R18, R8, R18 ;  /* 0x0000001208127228 */ /* 0x000fe40000000000 */
[----:B------:R-:W-:-:S04]  /*3760*/  DFMA R22, R16, R22, -0.5 ;  /* 0xbfe000001016742b */ /* 0x000fc80000000016 */
[----:B------:R-:W-:Y:S02]  /*3770*/  DFMA R26, R16, R26, RZ ;  /* 0x0000001a101a722b */ /* 0x000fe400000000ff */
[----:B------:R-:W-:Y:S01]  /*3780*/  DFMA R18, R20, R18, R8 ;  /* 0x000000121412722b */ /* 0x000fe20000000008 */
[----:B------:R-:W0:Y:S01]  /*3790*/  FRND.F64.TRUNC R20, R12 ;  /* 0x0000000c00147313 */ /* 0x000e22000030d800 */
[----:B------:R-:W-:Y:S01]  /*37a0*/  DFMA R22, R16, R22, 1 ;  /* 0x3ff000001016742b */ /* 0x000fe20000000016 */
[----:B------:R-:W-:-:S03]  /*37b0*/  LOP3.LUT R16, R24, 0x1, RZ, 0xc0, !PT ;  /* 0x0000000118107812 */ /* 0x000fc600078ec0ff */
[----:B------:R-:W-:Y:S02]  /*37c0*/  DFMA R26, R14, R26, R14 ;  /* 0x0000001a0e1a722b */ /* 0x000fe4000000000e */
[----:B------:R-:W-:Y:S01]  /*37d0*/  DMUL R14, R30, R18 ;  /* 0x000000121e0e7228 */ /* 0x000fe20000000000 */
[----:B------:R-:W-:Y:S01]  /*37e0*/  ISETP.NE.U32.AND P0, PT, R16, 0x1, PT ;  /* 0x000000011000780c */ /* 0x000fe20003f05070 */
[----:B------:R-:W-:-:S03]  /*37f0*/  DMUL R16, RZ, R12 ;  /* 0x0000000cff107228 */ /* 0x000fc60000000000 */
[----:B------:R-:W-:-:S04]  /*3800*/  ISETP.NE.U32.AND.EX P0, PT, RZ, RZ, PT, P0 ;  /* 0x000000ffff00720c */ /* 0x000fc80003f05100 */
[----:B------:R-:W-:Y:S01]  /*3810*/  FSEL R25, R23, R27, !P0 ;  /* 0x0000001b17197208 */ /* 0x000fe20004000000 */
[----:B0-----:R-:W-:Y:S01]  /*3820*/  DSETP.NEU.AND P2, PT, R12, R20, PT ;  /* 0x000000140c00722a */ /* 0x001fe20003f4d000 */
[----:B------:R-:W-:Y:S01]  /*3830*/  FSEL R23, R22, R26, !P0 ;  /* 0x0000001a16177208 */ /* 0x000fe20004000000 */
[----:B------:R-:W-:Y:S01]  /*3840*/  DFMA R12, R14, -R14, R30 ;  /* 0x8000000e0e0c722b */ /* 0x000fe2000000001e */
[----:B------:R-:W-:Y:S01]  /*3850*/  ISETP.GE.U32.AND P0, PT, R8, 0x7ca00000, PT ;  /* 0x7ca000000800780c */ /* 0x000fe20003f06070 */
[----:B------:R-:W-:Y:S01]  /*3860*/  VIADD R21, R19, 0xfff00000 ;  /* 0xfff0000013157836 */ /* 0x000fe20000000000 */
[----:B------:R-:W-:Y:S01]  /*3870*/  @P1 LOP3.LUT R25, R25, 0x80000000, RZ, 0x3c, !PT ;  /* 0x8000000019191812 */ /* 0x000fe200078e3cff */
[----:B------:R-:W-:Y:S01]  /*3880*/  IMAD.MOV.U32 R20, RZ, RZ, R18 ;  /* 0x000000ffff147224 */ /* 0x000fe200078e0012 */
[----:B------:R-:W-:Y:S02]  /*3890*/  FSEL R22, R16, R23, !P2 ;  /* 0x0000001710167208 */ /* 0x000fe40005000000 */
[----:B------:R-:W-:-:S03]  /*38a0*/  FSEL R23, R17, R25, !P2 ;  /* 0x0000001911177208 */ /* 0x000fc60005000000 */
[----:B------:R-:W-:-:S03]  /*38b0*/  DFMA R16, R12, R20, R14 ;  /* 0x000000140c10722b */ /* 0x000fc6000000000e */
[----:B------:R-:W-:Y:S01]  /*38c0*/  DMUL R10, R10, R22 ;  /* 0x000000160a0a7228 */ /* 0x000fe20000000000 */
[----:B------:R-:W-:Y:S10]  /*38d0*/  @!P0 BRA `(.L_x_21) ;  /* 0x0000000000208947 */ /* 0x000ff40003800000 */
[----:B------:R-:W-:Y:S01]  /*38e0*/  IMAD.MOV.U32 R16, RZ, RZ, R12 ;  /* 0x000000ffff107224 */ /* 0x000fe200078e000c */
[----:B------:R-:W-:Y:S01]  /*38f0*/  MOV R9, R31 ;  /* 0x0000001f00097202 */ /* 0x000fe20000000f00 */
[----:B------:R-:W-:Y:S01]  /*3900*/  IMAD.MOV.U32 R20, RZ, RZ, R8 ;  /* 0x000000ffff147224 */ /* 0x000fe200078e0008 */
[----:B------:R-:W-:Y:S01]  /*3910*/  MOV R12, 0x3960 ;  /* 0x00003960000c7802 */ /* 0x000fe20000000f00 */
[----:B------:R-:W-:Y:S02]  /*3920*/  IMAD.MOV.U32 R17, RZ, RZ, R13 ;  /* 0x000000ffff117224 */ /* 0x000fe400078e000d */
[----:B------:R-:W-:Y:S02]  /*3930*/  IMAD.MOV.U32 R19, RZ, RZ, R21 ;  /* 0x000000ffff137224 */ /* 0x000fe400078e0015 */
[----:B------:R-:W-:-:S07]  /*3940*/  IMAD.MOV.U32 R8, RZ, RZ, R30 ;  /* 0x000000ffff087224 */ /* 0x000fce00078e001e */
[----:B------:R-:W-:Y:S05]  /*3950*/  CALL.REL.NOINC `($__internal_2_$__cuda_sm20_dsqrt_rn_f64_mediumpath_v1) ;  /* 0x0000004400847944 */ /* 0x000fea0003c00000 */
.L_x_21:
[----:B------:R-:W-:Y:S01]  /*3960*/  DFMA R10, R10, R16, R30 ;  /* 0x000000100a0a722b */ /* 0x000fe2000000001e */
[----:B------:R-:W-:-:S07]  /*3970*/  IMAD.MOV.U32 R8, RZ, RZ, 0x31aee123 ;  /* 0x31aee123ff087424 */ /* 0x000fce00078e00ff */
[----:B------:R-:W-:-:S10]  /*3980*/  DADD R10, R10, 0.5 ;  /* 0x3fe000000a0a7429 */ /* 0x000fd40000000000 */
[----:B------:R2:W3:Y:S01]  /*3990*/  F2I.U32.F64.TRUNC R10, R10 ;  /* 0x0000000a000a7311 */ /* 0x0004e2000030d000 */
[----:B------:R-:W-:Y:S05]  /*39a0*/  BRA `(.L_x_14) ;  /* 0x0000000c00b47947 */ /* 0x000fea0003800000 */
.L_x_15:
[----:B------:R-:W1:Y:S01]  /*39b0*/  MUFU.LG2 R2, R9 ;  /* 0x0000000900027308 */ /* 0x000e620000000c00 */
[C---:B------:R-:W-:Y:S01]  /*39c0*/  FADD R5, R9.reuse, -0.12400979548692703247 ;  /* 0xbdfdf8d909057421 */ /* 0x040fe20000000000 */
[----:B------:R-:W-:Y:S01]  /*39d0*/  FADD R13, R9, -1.9738116264343261719 ;  /* 0xbffca5dc090d7421 */ /* 0x000fe20000000000 */
[----:B------:R-:W-:Y:S01]  /*39e0*/  IMAD.MOV.U32 R17, RZ, RZ, 0x3fb75b84 ;  /* 0x3fb75b84ff117424 */ /* 0x000fe200078e00ff */
[----:B------:R-:W-:Y:S01]  /*39f0*/  UMOV UR4, 0xfefa39ef ;  /* 0xfefa39ef00047882 */ /* 0x000fe20000000000 */
[----:B------:R-:W-:Y:S01]  /*3a00*/  UMOV UR5, 0x3fe62e42 ;  /* 0x3fe62e4200057882 */ /* 0x000fe20000000000 */
[----:B------:R-:W-:Y:S01]  /*3a10*/  IMAD.MOV.U32 R8, RZ, RZ, 0x3e5807d3 ;  /* 0x3e5807d3ff087424 */ /* 0x000fe200078e00ff */
[----:B------:R-:W-:Y:S01]  /*3a20*/  BSSY.RECONVERGENT B0, `(.L_x_22) ;  /* 0x00000e0000007945 */ /* 0x000fe20003800200 */
[----:B------:R-:W3:Y:S08]  /*3a30*/  MUFU.RSQ R4, R5 ;  /* 0x0000000500047308 */ /* 0x000ef00000001400 */
[----:B------:R-:W4:Y:S08]  /*3a40*/  MUFU.RSQ R13, R13 ;  /* 0x0000000d000d7308 */ /* 0x000f300000001400 */
[----:B-1----:R-:W1:Y:S01]  /*3a50*/  F2F.F64.F32 R14, R2 ;  /* 0x00000002000e7310 */ /* 0x002e620000201800 */
[----:B---3--:R-:W-:-:S07]  /*3a60*/  FFMA R4, R4, R17, 0.00025361074949614703655 ;  /* 0x3984f70f04047423 */ /* 0x008fce0000000011 */
[----:B------:R3:W0:Y:S01]  /*3a70*/  MUFU.RCP R6, R4 ;  /* 0x0000000400067308 */ /* 0x0006220000001000 */
[----:B----4-:R-:W-:Y:S01]  /*3a80*/  FFMA R5, R13, R8, 0.94201731681823730469 ;  /* 0x3f71280c0d057423 */ /* 0x010fe20000000008 */
[----:B------:R-:W-:Y:S01]  /*3a90*/  IMAD.MOV.U32 R8, RZ, RZ, 0x3198c20f ;  /* 0x3198c20fff087424 */ /* 0x000fe200078e00ff */
[----:B-1----:R-:W-:-:S06]  /*3aa0*/  DMUL R14, R14, UR4 ;  /* 0x000000040e0e7c28 */ /* 0x002fcc0008000000 */
[----:B------:R3:W1:Y:S05]  /*3ab0*/  F2F.F32.F64 R30, R14 ;  /* 0x0000000e001e7310 */ /* 0x00066a0000301000 */
.L_x_31:
[----:B------:R-:W-:Y:S01]  /*3ac0*/  SHF.R.U32.HI R13, RZ, 0x2, R12 ;  /* 0x00000002ff0d7819 */ /* 0x000fe2000001160c */
[----:B------:R-:W-:Y:S01]  /*3ad0*/  IMAD.SHL.U32 R2, R29, 0x10, RZ ;  /* 0x000000101d027824 */ /* 0x000fe200078e00ff */
[----:B------:R-:W-:Y:S01]  /*3ae0*/  UMOV UR4, 0xfefa39ef ;  /* 0xfefa39ef00047882 */ /* 0x000fe20000000000 */
[----:B------:R-:W-:Y:S01]  /*3af0*/  UMOV UR5, 0x3fe62e42 ;  /* 0x3fe62e4200057882 */ /* 0x000fe20000000000 */
[----:B------:R-:W-:Y:S01]  /*3b00*/  LOP3.LUT R13, R13, R12, RZ, 0x3c, !PT ;  /* 0x0000000c0d0d7212 */ /* 0x000fe200078e3cff */
[----:B------:R-:W-:Y:S04]  /*3b10*/  BSSY.RECONVERGENT B1, `(.L_x_23) ;  /* 0x00000be000017945 */ /* 0x000fe80003800200 */
[----:B0-2---:R-:W-:-:S05]  /*3b20*/  IMAD.SHL.U32 R12, R13, 0x2, RZ ;  /* 0x000000020d0c7824 */ /* 0x005fca00078e00ff */
[----:B------:R-:W-:-:S04]  /*3b30*/  LOP3.LUT R2, R13, R12, R2, 0x96, !PT ;  /* 0x0000000c0d027212 */ /* 0x000fc800078e9602 */
[----:B------:R-:W-:Y:S01]  /*3b40*/  LOP3.LUT R17, R2, R29, RZ, 0x3c, !PT ;  /* 0x0000001d02117212 */ /* 0x000fe200078e3cff */
[----:B------:R-:W-:-:S03]  /*3b50*/  IMAD.MOV.U32 R2, RZ, RZ, 0x2f800000 ;  /* 0x2f800000ff027424 */ /* 0x000fc600078e00ff */
[C---:B------:R-:W-:Y:S02]  /*3b60*/  IADD3 R12, PT, PT, R8.reuse, 0x587c5, R17 ;  /* 0x000587c5080c7810 */ /* 0x040fe40007ffe011 */
[----:B------:R-:W-:Y:S02]  /*3b70*/  IADD3 R8, PT, PT, R8, 0xb0f8a, RZ ;  /* 0x000b0f8a08087810 */ /* 0x000fe40007ffe0ff */
[----:B------:R-:W-:-:S05]  /*3b80*/  I2FP.F32.U32 R13, R12 ;  /* 0x0000000c000d7245 */ /* 0x000fca0000201000 */
[----:B---3--:R-:W-:-:S06]  /*3b90*/  FFMA R14, R13, R2, 1.1641532182693481445e-10 ;  /* 0x2f0000000d0e7423 */ /* 0x008fcc0000000002 */
[----:B------:R-:W0:Y:S02]  /*3ba0*/  MUFU.RSQ R14, R14 ;  /* 0x0000000e000e7308 */ /* 0x000e240000001400 */
[----:B0-----:R-:W-:-:S06]  /*3bb0*/  FADD R15, R14, -1 ;  /* 0xbf8000000e0f7421 */ /* 0x001fcc0000000000 */
[----:B------:R-:W0:Y:S08]  /*3bc0*/  MUFU.LG2 R12, R15 ;  /* 0x0000000f000c7308 */ /* 0x000e300000000c00 */
[----:B0-----:R-:W0:Y:S02]  /*3bd0*/  F2F.F64.F32 R12, R12 ;  /* 0x0000000c000c7310 */ /* 0x001e240000201800 */
[----:B0-----:R-:W-:Y:S01]  /*3be0*/  DMUL R20, R12, UR4 ;  /* 0x000000040c147c28 */ /* 0x001fe20008000000 */
[----:B------:R-:W-:Y:S01]  /*3bf0*/  UMOV UR4, 0x652b82fe ;  /* 0x652b82fe00047882 */ /* 0x000fe20000000000 */
[----:B------:R-:W-:-:S08]  /*3c00*/  UMOV UR5, 0x3ff71547 ;  /* 0x3ff7154700057882 */ /* 0x000fd00000000000 */
[----:B------:R0:W2:Y:S02]  /*3c10*/  F2F.F32.F64 R20, R20 ;  /* 0x0000001400147310 */ /* 0x0000a40000301000 */
[----:B0-----:R-:W-:-:S04]  /*3c20*/  SHF.R.U32.HI R21, RZ, 0x2, R10 ;  /* 0x00000002ff157819 */ /* 0x001fc8000001160a */
[----:B------:R-:W-:Y:S01]  /*3c30*/  LOP3.LUT R21, R21, R10, RZ, 0x3c, !PT ;  /* 0x0000000a15157212 */ /* 0x000fe200078e3cff */
[----:B--2---:R-:W-:Y:S01]  /*3c40*/  FADD R13, R5, R20 ;  /* 0x00000014050d7221 */ /* 0x004fe20000000000 */
[----:B------:R-:W-:-:S03]  /*3c50*/  IMAD.SHL.U32 R10, R17, 0x10, RZ ;  /* 0x00000010110a7824 */ /* 0x000fc600078e00ff */
[----:B------:R-:W-:-:S04]  /*3c60*/  FFMA R13, -R6, R13, R9 ;  /* 0x0000000d060d7223 */ /* 0x000fc80000000109 */
[----:B------:R-:W0:Y:S02]  /*3c70*/  FRND.FLOOR R32, R13 ;  /* 0x0000000d00207307 */ /* 0x000e240000205000 */
[----:B0-----:R-:W-:Y:S01]  /*3c80*/  FADD R22, R32, 1 ;  /* 0x3f80000020167421 */ /* 0x001fe20000000000 */
[----:B------:R-:W-:-:S03]  /*3c90*/  FADD R16, R9, -R32 ;  /* 0x8000002009107221 */ /* 0x000fc60000000000 */
[----:B------:R-:W-:Y:S01]  /*3ca0*/  FADD R14, R9, -R22 ;  /* 0x80000016090e7221 */ /* 0x000fe20000000000 */
[C-C-:B------:R-:W-:Y:S01]  /*3cb0*/  FFMA R23, R4.reuse, R16, -R5.reuse ;  /* 0x0000001004177223 */ /* 0x140fe20000000805 */
[----:B------:R-:W0:Y:S02]  /*3cc0*/  F2I.TRUNC.NTZ R12, R22 ;  /* 0x00000016000c7305 */ /* 0x000e24000020f100 */
[----:B------:R-:W-:-:S06]  /*3cd0*/  FFMA R16, R4, R14, -R5 ;  /* 0x0000000e04107223 */ /* 0x000fcc0000000805 */
[----:B------:R2:W3:Y:S01]  /*3ce0*/  F2F.F64.F32 R14, R16 ;  /* 0x00000010000e7310 */ /* 0x0004e20000201800 */
[----:B0-----:R-:W-:-:S07]  /*3cf0*/  ISETP.GE.AND P0, PT, R12, 0x9, PT ;  /* 0x000000090c00780c */ /* 0x001fce0003f06270 */
[----:B------:R-:W0:Y:S01]  /*3d00*/  F2F.F64.F32 R18, R23 ;  /* 0x0000001700127310 */ /* 0x000e220000201800 */
[----:B--2---:R-:W-:-:S05]  /*3d10*/  IMAD.SHL.U32 R16, R21, 0x2, RZ ;  /* 0x0000000215107824 */ /* 0x004fca00078e00ff */
[----:B------:R-:W-:Y:S01]  /*3d20*/  LOP3.LUT R10, R21, R16, R10, 0x96, !PT ;  /* 0x00000010150a7212 */ /* 0x000fe200078e960a */
[----:B---3--:R-:W-:Y:S02]  /*3d30*/  DMUL R14, R14, UR4 ;  /* 0x000000040e0e7c28 */ /* 0x008fe40008000000 */
[----:B0-----:R-:W-:-:S08]  /*3d40*/  DMUL R18, R18, UR4 ;  /* 0x0000000412127c28 */ /* 0x001fd00008000000 */
[----:B------:R-:W0:Y:S08]  /*3d50*/  F2F.F32.F64 R14, R14 ;  /* 0x0000000e000e7310 */ /* 0x000e300000301000 */
[----:B------:R2:W3:Y:S08]  /*3d60*/  F2F.F32.F64 R18, R18 ;  /* 0x0000001200127310 */ /* 0x0004f00000301000 */
[----:B0-----:R0:W4:Y:S01]  /*3d70*/  MUFU.EX2 R20, R14 ;  /* 0x0000000e00147308 */ /* 0x0011220000000800 */
[----:B--2---:R-:W-:-:S05]  /*3d80*/  LOP3.LUT R19, R10, R17, RZ, 0x3c, !PT ;  /* 0x000000110a137212 */ /* 0x004fca00078e3cff */
[----:B------:R-:W-:Y:S02]  /*3d90*/  IMAD.IADD R10, R19, 0x1, R8 ;  /* 0x00000001130a7824 */ /* 0x000fe400078e0208 */
[----:B---3--:R-:W2:Y:S01]  /*3da0*/  MUFU.EX2 R24, R18 ;  /* 0x0000001200187308 */ /* 0x008ea20000000800 */
[----:B0-----:R-:W-:Y:S01]  /*3db0*/  I2FP.F32.S32 R14, R12 ;  /* 0x0000000c000e7245 */ /* 0x001fe20000201400 */
[----:B------:R-:W-:Y:S01]  /*3dc0*/  IMAD.MOV.U32 R12, RZ, RZ, R11 ;  /* 0x000000ffff0c7224 */ /* 0x000fe200078e000b */
[----:B------:R-:W-:Y:S01]  /*3dd0*/  I2FP.F32.U32 R21, R10 ;  /* 0x0000000a00157245 */ /* 0x000fe20000201000 */
[----:B------:R-:W-:Y:S02]  /*3de0*/  IMAD.MOV.U32 R11, RZ, RZ, R29 ;  /* 0x000000ffff0b7224 */ /* 0x000fe400078e001d */
[----:B------:R-:W-:Y:S02]  /*3df0*/  IMAD.MOV.U32 R29, RZ, RZ, R19 ;  /* 0x000000ffff1d7224 */ /* 0x000fe400078e0013 */
[----:B------:R-:W0:Y:S01]  /*3e00*/  F2F.F64.F32 R14, |R14| ;  /* 0x4000000e000e7310 */ /* 0x000e220000201800 */
[----:B----4-:R-:W-:Y:S01]  /*3e10*/  FADD R20, R20, 1 ;  /* 0x3f80000014147421 */ /* 0x010fe20000000000 */
[----:B------:R-:W-:Y:S01]  /*3e20*/  FFMA R10, R21, R2, 1.1641532182693481445e-10 ;  /* 0x2f000000150a7423 */ /* 0x000fe20000000002 */
[----:B------:R-:W-:-:S02]  /*3e30*/  IMAD.MOV.U32 R2, RZ, RZ, R28 ;  /* 0x000000ffff027224 */ /* 0x000fc400078e001c */
[----:B------:R-:W-:Y:S01]  /*3e40*/  FMUL R20, R20, R20 ;  /* 0x0000001414147220 */ /* 0x000fe20000400000 */
[----:B------:R-:W-:Y:S02]  /*3e50*/  IMAD.MOV.U32 R28, RZ, RZ, R17 ;  /* 0x000000ffff1c7224 */ /* 0x000fe400078e0011 */
[----:B--2---:R-:W-:-:S03]  /*3e60*/  FADD R24, R24, 1 ;  /* 0x3f80000018187421 */ /* 0x004fc60000000000 */
[----:B------:R-:W-:Y:S01]  /*3e70*/  MUFU.RCP R20, R20 ;  /* 0x0000001400147308 */ /* 0x000fe20000001000 */
[----:B------:R-:W-:-:S07]  /*3e80*/  FMUL R24, R24, R24 ;  /* 0x0000001818187220 */ /* 0x000fce0000400000 */
[----:B------:R-:W2:Y:S02]  /*3e90*/  MUFU.RCP R31, R24 ;  /* 0x00000018001f7308 */ /* 0x000ea40000001000 */
[----:B--2---:R-:W-:Y:S01]  /*3ea0*/  FADD R31, R20, -R31 ;  /* 0x8000001f141f7221 */ /* 0x004fe20000000000 */
[----:B0-----:R-:W-:Y:S06]  /*3eb0*/  @!P0 BRA `(.L_x_24) ;  /* 0x0000000400fc8947 */ /* 0x001fec0003800000 */
[----:B------:R-:W0:Y:S01]  /*3ec0*/  MUFU.RCP64H R19, R15 ;  /* 0x0000000f00137308 */ /* 0x000e220000001800 */
[----:B------:R-:W-:Y:S01]  /*3ed0*/  VIADD R18, R15, 0x300402 ;  /* 0x003004020f127836 */ /* 0x000fe20000000000 */
[----:B------:R-:W-:Y:S04]  /*3ee0*/  BSSY.RECONVERGENT B2, `(.L_x_25) ;  /* 0x000000e000027945 */ /* 0x000fe80003800200 */
[----:B------:R-:W-:Y:S01]  /*3ef0*/  FSETP.GEU.AND P0, PT, |R18|, 5.8789094863358348022e-39, PT ;  /* 0x004004021200780b */ /* 0x000fe20003f0e200 */
[----:B0-----:R-:W-:-:S08]  /*3f00*/  DFMA R16, -R14, R18, 1 ;  /* 0x3ff000000e10742b */ /* 0x001fd00000000112 */
[----:B------:R-:W-:-:S08]  /*3f10*/  DFMA R16, R16, R16, R16 ;  /* 0x000000101010722b */ /* 0x000fd00000000010 */
[----:B------:R-:W-:-:S08]  /*3f20*/  DFMA R16, R18, R16, R18 ;  /* 0x000000101210722b */ /* 0x000fd00000000012 */
[----:B------:R-:W-:-:S08]  /*3f30*/  DFMA R20, -R14, R16, 1 ;  /* 0x3ff000000e14742b */ /* 0x000fd00000000110 */
[----:B------:R-:W-:Y:S01]  /*3f40*/  DFMA R20, R16, R20, R16 ;  /* 0x000000141014722b */ /* 0x000fe20000000010 */
[----:B------:R-:W-:Y:S10]  /*3f50*/  @P0 BRA `(.L_x_26) ;  /* 0x0000000000180947 */ /* 0x000ff40003800000 */
[----:B------:R-:W-:Y:S01]  /*3f60*/  LOP3.LUT R25, R15, 0x7fffffff, RZ, 0xc0, !PT ;  /* 0x7fffffff0f197812 */ /* 0x000fe200078ec0ff */
[----:B------:R-:W-:Y:S01]  /*3f70*/  IMAD.MOV.U32 R16, RZ, RZ, R14 ;  /* 0x000000ffff107224 */ /* 0x000fe200078e000e */
[----:B------:R-:W-:Y:S01]  /*3f80*/  MOV R24, 0x3fc0 ;  /* 0x00003fc000187802 */ /* 0x000fe20000000f00 */
[----:B------:R-:W-:Y:S01]  /*3f90*/  IMAD.MOV.U32 R17, RZ, RZ, R15 ;  /* 0x000000ffff117224 */ /* 0x000fe200078e000f */
[----:B------:R-:W-:-:S07]  /*3fa0*/  IADD3 R25, PT, PT, R25, -0x100000, RZ ;  /* 0xfff0000019197810 */ /* 0x000fce0007ffe0ff */
[----:B-1----:R-:W-:Y:S05]  /*3fb0*/  CALL.REL.NOINC `($__internal_0_$__cuda_sm20_dblrcp_rn_slowpath_v3) ;  /* 0x0000003400d87944 */ /* 0x002fea0003c00000 */
.L_x_26:
[----:B------:R-:W-:Y:S05]  /*3fc0*/  BSYNC.RECONVERGENT B2 ;  /* 0x0000000000027941 */ /* 0x000fea0003800200 */
.L_x_25:
[----:B------:R-:W-:Y:S01]  /*3fd0*/  DMUL R22, R20, R20 ;  /* 0x0000001414167228 */ /* 0x000fe20000000000 */
[----:B------:R-:W-:Y:S01]  /*3fe0*/  IMAD.MOV.U32 R16, RZ, RZ, -0x6d8c7041 ;  /* 0x92738fbfff107424 */ /* 0x000fe200078e00ff */
[----:B------:R-:W-:Y:S01]  /*3ff0*/  UMOV UR4, 0x34783f9 ;  /* 0x034783f900047882 */ /* 0x000fe20000000000 */
[----:B------:R-:W-:Y:S01]  /*4000*/  IMAD.MOV.U32 R17, RZ, RZ, 0x3f4b68b9 ;  /* 0x3f4b68b9ff117424 */ /* 0x000fe200078e00ff */
[----:B------:R-:W-:Y:S01]  /*4010*/  UMOV UR5, 0x3f5ac321 ;  /* 0x3f5ac32100057882 */ /* 0x000fe20000000000 */
[----:B------:R-:W-:Y:S01]  /*4020*/  ISETP.GT.AND P0, PT, R15, 0xfffff, PT ;  /* 0x000fffff0f00780c */ /* 0x000fe20003f04270 */
[----:B------:R-:W-:Y:S01]  /*4030*/  IMAD.MOV.U32 R18, RZ, RZ, R14 ;  /* 0x000000ffff127224 */ /* 0x000fe200078e000e */
[----:B------:R-:W-:Y:S01]  /*4040*/  BSSY.RECONVERGENT B2, `(.L_x_27) ;  /* 0x0000060000027945 */ /* 0x000fe20003800200 */
[--C-:B------:R-:W-:Y:S01]  /*4050*/  IMAD.MOV.U32 R19, RZ, RZ, R15.reuse ;  /* 0x000000ffff137224 */ /* 0x100fe200078e000f */
[----:B------:R-:W-:Y:S01]  /*4060*/  DFMA R16, R22, -UR4, R16 ;  /* 0x8000000416107c2b */ /* 0x000fe20008000010 */
[----:B------:R-:W-:Y:S01]  /*4070*/  UMOV UR4, 0x1e4f7b8c ;  /* 0x1e4f7b8c00047882 */ /* 0x000fe20000000000 */
[----:B------:R-:W-:Y:S01]  /*4080*/  UMOV UR5, 0x3f4380d0 ;  /* 0x3f4380d000057882 */ /* 0x000fe20000000000 */
[----:B------:R-:W-:-:S02]  /*4090*/  IMAD.MOV.U32 R34, RZ, RZ, R15 ;  /* 0x000000ffff227224 */ /* 0x000fc400078e000f */
[----:B------:R-:W-:-:S03]  /*40a0*/  IMAD.MOV.U32 R33, RZ, RZ, -0x3ff ;  /* 0xfffffc01ff217424 */ /* 0x000fc600078e00ff */
[----:B------:R-:W-:Y:S01]  /*40b0*/  DFMA R16, R22, R16, -UR4 ;  /* 0x8000000416107e2b */ /* 0x000fe20008000010 */
[----:B------:R-:W-:Y:S01]  /*40c0*/  UMOV UR4, 0xa29f7264 ;  /* 0xa29f726400047882 */ /* 0x000fe20000000000 */
[----:B------:R-:W-:Y:S01]  /*40d0*/  UMOV UR5, 0x3f4a019f ;  /* 0x3f4a019f00057882 */ /* 0x000fe20000000000 */
[----:B------:R-:W-:Y:S01]  /*40e0*/  @!P0 DMUL R18, R14, 1.80143985094819840000e+16 ;  /* 0x435000000e128828 */ /* 0x000fe20000000000 */
[----:B------:R-:W-:-:S04]  /*40f0*/  @!P0 MOV R33, 0xfffffbcb ;  /* 0xfffffbcb00218802 */ /* 0x000fc80000000f00 */
[----:B------:R-:W-:Y:S01]  /*4100*/  DFMA R16, R22, R16, UR4 ;  /* 0x0000000416107e2b */ /* 0x000fe20008000010 */
[----:B------:R-:W-:Y:S01]  /*4110*/  UMOV UR4, 0x16b2acec ;  /* 0x16b2acec00047882 */ /* 0x000fe20000000000 */
[----:B------:R-:W-:-:S03]  /*4120*/  UMOV UR5, 0x3f66c16c ;  /* 0x3f66c16c00057882 */ /* 0x000fc60000000000 */
[----:B------:R-:W-:-:S03]  /*4130*/  @!P0 IMAD.MOV.U32 R34, RZ, RZ, R19 ;  /* 0x000000ffff228224 */ /* 0x000fc600078e0013 */
[----:B------:R-:W-:Y:S01]  /*4140*/  DFMA R16, R22, R16, -UR4 ;  /* 0x8000000416107e2b */ /* 0x000fe20008000010 */
[----:B------:R-:W-:Y:S01]  /*4150*/  UMOV UR4, 0x55555545 ;  /* 0x5555554500047882 */ /* 0x000fe20000000000 */
[----:B------:R-:W-:-:S06]  /*4160*/  UMOV UR5, 0x3fb55555 ;  /* 0x3fb5555500057882 */ /* 0x000fcc0000000000 */
[----:B------:R-:W-:Y:S01]  /*4170*/  DFMA R16, R22, R16, UR4 ;  /* 0x0000000416107e2b */ /* 0x000fe20008000010 */
[----:B------:R-:W-:Y:S01]  /*4180*/  UMOV UR4, 0xc864beae ;  /* 0xc864beae00047882 */ /* 0x000fe20000000000 */
[----:B------:R-:W-:Y:S01]  /*4190*/  VIADD R22, R34, 0xffffffff ;  /* 0xffffffff22167836 */ /* 0x000fe20000000000 */
[----:B------:R-:W-:-:S04]  /*41a0*/  UMOV UR5, 0x3fed67f1 ;  /* 0x3fed67f100057882 */ /* 0x000fc80000000000 */
[----:B------:R-:W-:Y:S01]  /*41b0*/  ISETP.GT.U32.AND P1, PT, R22, 0x7feffffe, PT ;  /* 0x7feffffe1600780c */ /* 0x000fe20003f24070 */
[----:B------:R-:W-:Y:S01]  /*41c0*/  DFMA R16, R16, R20, UR4 ;  /* 0x0000000410107e2b */ /* 0x000fe20008000014 */
[----:B------:R-:W-:Y:S02]  /*41d0*/  IMAD.MOV.U32 R20, RZ, RZ, R14 ;  /* 0x000000ffff147224 */ /* 0x000fe400078e000e */
[----:B------:R-:W-:-:S09]  /*41e0*/  @!P0 IMAD.MOV.U32 R20, RZ, RZ, R18 ;  /* 0x000000ffff148224 */ /* 0x000fd200078e0012 */
[----:B------:R-:W-:Y:S05]  /*41f0*/  @P1 BRA `(.L_x_28) ;  /* 0x0000000000f81947 */ /* 0x000fea0003800000 */
[----:B------:R-:W-:Y:S01]  /*4200*/  LOP3.LUT R18, R34, 0xfffff, RZ, 0xc0, !PT ;  /* 0x000fffff22127812 */ /* 0x000fe200078ec0ff */
[----:B------:R-:W-:Y:S01]  /*4210*/  UMOV UR4, 0x3ae80f1e ;  /* 0x3ae80f1e00047882 */ /* 0x000fe20000000000 */
[----:B------:R-:W-:Y:S02]  /*4220*/  UMOV UR5, 0x3eb1380b ;  /* 0x3eb1380b00057882 */ /* 0x000fe40000000000 */
[----:B------:R-:W-:Y:S01]  /*4230*/  LOP3.LUT R21, R18, 0x3ff00000, RZ, 0xfc, !PT ;  /* 0x3ff0000012157812 */ /* 0x000fe200078efcff */
[----:B------:R-:W-:-:S03]  /*4240*/  IMAD.MOV.U32 R18, RZ, RZ, RZ ;  /* 0x000000ffff127224 */ /* 0x000fc600078e00ff */
[----:B------:R-:W-:-:S13]  /*4250*/  ISETP.GE.U32.AND P0, PT, R21, 0x3ff6a09f, PT ;  /* 0x3ff6a09f1500780c */ /* 0x000fda0003f06070 */
[----:B------:R-:W-:-:S04]  /*4260*/  @P0 VIADD R19, R21, 0xfff00000 ;  /* 0xfff0000015130836 */ /* 0x000fc80000000000 */
[----:B------:R-:W-:-:S06]  /*4270*/  @P0 IMAD.MOV.U32 R21, RZ, RZ, R19 ;  /* 0x000000ffff150224 */ /* 0x000fcc00078e0013 */
[C---:B------:R-:W-:Y:S02]  /*4280*/  DADD R26, R20.reuse, 1 ;  /* 0x3ff00000141a7429 */ /* 0x040fe40000000000 */
[----:B------:R-:W-:-:S04]  /*4290*/  DADD R20, R20, -1 ;  /* 0xbff0000014147429 */ /* 0x000fc80000000000 */
[----:B------:R-:W0:Y:S02]  /*42a0*/  MUFU.RCP64H R19, R27 ;  /* 0x0000001b00137308 */ /* 0x000e240000001800 */
[----:B0-----:R-:W-:Y:S01]  /*42b0*/  DFMA R22, -R26, R18, 1 ;  /* 0x3ff000001a16742b */ /* 0x001fe20000000112 */
[----:B------:R-:W-:Y:S02]  /*42c0*/  IMAD.MOV.U32 R26, RZ, RZ, -0x748574fc ;  /* 0x8b7a8b04ff1a7424 */ /* 0x000fe400078e00ff */
[----:B------:R-:W-:-:S05]  /*42d0*/  IMAD.MOV.U32 R27, RZ, RZ, 0x3ed0ee25 ;  /* 0x3ed0ee25ff1b7424 */ /* 0x000fca00078e00ff */
[----:B------:R-:W-:-:S08]  /*42e0*/  DFMA R22, R22, R22, R22 ;  /* 0x000000161616722b */ /* 0x000fd00000000016 */
[----:B------:R-:W-:-:S08]  /*42f0*/  DFMA R22, R18, R22, R18 ;  /* 0x000000161216722b */ /* 0x000fd00000000012 */
[----:B------:R-:W-:-:S08]  /*4300*/  DMUL R18, R20, R22 ;  /* 0x0000001614127228 */ /* 0x000fd00000000000 */
[----:B------:R-:W-:-:S08]  /*4310*/  DFMA R18, R20, R22, R18 ;  /* 0x000000161412722b */ /* 0x000fd00000000012 */
[----:B------:R-:W-:-:S08]  /*4320*/  DADD R24, R20, -R18 ;  /* 0x0000000014187229 */ /* 0x000fd00000000812 */
[----:B------:R-:W-:-:S08]  /*4330*/  DADD R24, R24, R24 ;  /* 0x0000000018187229 */ /* 0x000fd00000000018 */
[-C--:B------:R-:W-:Y:S02]  /*4340*/  DFMA R24, R20, -R18.reuse, R24 ;  /* 0x800000121418722b */ /* 0x080fe40000000018 */
[----:B------:R-:W-:-:S06]  /*4350*/  DMUL R20, R18, R18 ;  /* 0x0000001212147228 */ /* 0x000fcc0000000000 */
[----:B------:R-:W-:Y:S02]  /*4360*/  DMUL R24, R22, R24 ;  /* 0x0000001816187228 */ /* 0x000fe40000000000 */
[----:B------:R-:W-:Y:S01]  /*4370*/  DFMA R26, R20, UR4, R26 ;  /* 0x00000004141a7c2b */ /* 0x000fe2000800001a */
[----:B------:R-:W-:Y:S01]  /*4380*/  UMOV UR4, 0x9f02676f ;  /* 0x9f02676f00047882 */ /* 0x000fe20000000000 */
[----:B------:R-:W-:Y:S01]  /*4390*/  UMOV UR5, 0x3ef3b266 ;  /* 0x3ef3b26600057882 */ /* 0x000fe20000000000 */
[----:B------:R-:W-:Y:S01]  /*43a0*/  LEA.HI R22, R34, R33, RZ, 0xc ;  /* 0x0000002122167211 */ /* 0x000fe200078f60ff */
[----:B------:R-:W-:-:S04]  /*43b0*/  IMAD.MOV.U32 R23, RZ, RZ, 0x43300000 ;  /* 0x43300000ff177424 */ /* 0x000fc800078e00ff */
[----:B------:R-:W-:Y:S01]  /*43c0*/  DFMA R26, R20, R26, UR4 ;  /* 0x00000004141a7e2b */ /* 0x000fe2000800001a */
[----:B------:R-:W-:Y:S01]  /*43d0*/  UMOV UR4, 0xa9ab0956 ;  /* 0xa9ab095600047882 */ /* 0x000fe20000000000 */
[----:B------:R-:W-:Y:S01]  /*43e0*/  UMOV UR5, 0x3f1745cb ;  /* 0x3f1745cb00057882 */ /* 0x000fe20000000000 */
[----:B------:R-:W-:-:S05]  /*43f0*/  @P0 VIADD R22, R22, 0x1 ;  /* 0x0000000116160836 */ /* 0x000fca0000000000 */
[----:B------:R-:W-:Y:S01]  /*4400*/  DFMA R26, R20, R26, UR4 ;  /* 0x00000004141a7e2b */ /* 0x000fe2000800001a */
[----:B------:R-:W-:Y:S01]  /*4410*/  UMOV UR4, 0x2d1b5154 ;  /* 0x2d1b515400047882 */ /* 0x000fe20000000000 */
[----:B------:R-:W-:Y:S01]  /*4420*/  UMOV UR5, 0x3f3c71c7 ;  /* 0x3f3c71c700057882 */ /* 0x000fe20000000000 */
[----:B------:R-:W-:-:S05]  /*4430*/  LOP3.LUT R22, R22, 0x80000000, RZ, 0x3c, !PT ;  /* 0x8000000016167812 */ /* 0x000fca00078e3cff */
        /* <DEDUP_REMOVED lines=12> */
[----:B------:R-:W-:Y:S01]  /*4500*/  DADD R22, R22, -UR4 ;  /* 0x8000000416167e29 */ /* 0x000fe20008000000 */
[----:B------:R-:W-:Y:S01]  /*4510*/  UMOV UR4, 0xfefa39ef ;  /* 0xfefa39ef00047882 */ /* 0x000fe20000000000 */
[----:B------:R-:W-:Y:S02]  /*4520*/  UMOV UR5, 0x3fe62e42 ;  /* 0x3fe62e4200057882 */ /* 0x000fe40000000000 */
[----:B------:R-:W-:-:S04]  /*4530*/  DMUL R34, R20, R34 ;  /* 0x0000002214227228 */ /* 0x000fc80000000000 */
[----:B------:R-:W-:-:S04]  /*4540*/  DFMA R26, R22, UR4, R18 ;  /* 0x00000004161a7c2b */ /* 0x000fc80008000012 */
[----:B------:R-:W-:-:S04]  /*4550*/  DFMA R24, R18, R34, R24 ;  /* 0x000000221218722b */ /* 0x000fc80000000018 */
[----:B------:R-:W-:Y:S01]  /*4560*/  DFMA R20, R22, -UR4, R26 ;  /* 0x8000000416147c2b */ /* 0x000fe2000800001a */
[----:B------:R-:W-:Y:S01]  /*4570*/  UMOV UR4, 0x3b39803f ;  /* 0x3b39803f00047882 */ /* 0x000fe20000000000 */
[----:B------:R-:W-:-:S06]  /*4580*/  UMOV UR5, 0x3c7abc9e ;  /* 0x3c7abc9e00057882 */ /* 0x000fcc0000000000 */
[----:B------:R-:W-:-:S08]  /*4590*/  DADD R20, -R18, R20 ;  /* 0x0000000012147229 */ /* 0x000fd00000000114 */
[----:B------:R-:W-:-:S08]  /*45a0*/  DADD R20, R24, -R20 ;  /* 0x0000000018147229 */ /* 0x000fd00000000814 */
[----:B------:R-:W-:-:S08]  /*45b0*/  DFMA R20, R22, UR4, R20 ;  /* 0x0000000416147c2b */ /* 0x000fd00008000014 */
[----:B------:R-:W-:Y:S01]  /*45c0*/  DADD R20, R26, R20 ;  /* 0x000000001a147229 */ /* 0x000fe20000000014 */
[----:B------:R-:W-:Y:S10]  /*45d0*/  BRA `(.L_x_29) ;  /* 0x0000000000187947 */ /* 0x000ff40003800000 */
.L_x_28:
[----:B------:R-:W-:Y:S01]  /*45e0*/  IMAD.MOV.U32 R20, RZ, RZ, 0x0 ;  /* 0x00000000ff147424 */ /* 0x000fe200078e00ff */
[----:B------:R-:W-:Y:S02]  /*45f0*/  MOV R21, 0x7ff00000 ;  /* 0x7ff0000000157802 */ /* 0x000fe40000000f00 */
[----:B------:R-:W-:-:S04]  /*4600*/  LOP3.LUT P0, RZ, R19, 0x7fffffff, RZ, 0xc0, !PT ;  /* 0x7fffffff13ff7812 */ /* 0x000fc8000780c0ff */
[----:B------:R-:W-:-:S10]  /*4610*/  DFMA R20, R18, R20, +INF ;  /* 0x7ff000001214742b */ /* 0x000fd40000000014 */
[----:B------:R-:W-:Y:S02]  /*4620*/  FSEL R20, R20, RZ, P0 ;  /* 0x000000ff14147208 */ /* 0x000fe40000000000 */
[----:B------:R-:W-:-:S07]  /*4630*/  FSEL R21, R21, -QNAN , P0 ;  /* 0xfff0000015157808 */ /* 0x000fce0000000000 */
.L_x_29:
[----:B------:R-:W-:Y:S05]  /*4640*/  BSYNC.RECONVERGENT B2 ;  /* 0x0000000000027941 */ /* 0x000fea0003800200 */
.L_x_27:
[----:B------:R-:W-:Y:S02]  /*4650*/  DMUL R20, R20, 0.5 ;  /* 0x3fe0000014147828 */ /* 0x000fe40000000000 */
[----:B------:R-:W-:-:S08]  /*4660*/  DADD R18, R14, -0.5 ;  /* 0xbfe000000e127429 */ /* 0x000fd00000000000 */
[CC--:B------:R-:W-:Y:S02]  /*4670*/  DFMA R14, R20.reuse, R18.reuse, -R14 ;  /* 0x00000012140e722b */ /* 0x0c0fe4000000080e */
[----:B------:R-:W-:-:S08]  /*4680*/  DFMA R16, R20, R18, R16 ;  /* 0x000000121410722b */ /* 0x000fd00000000010 */
[----:B------:R-:W-:Y:S01]  /*4690*/  DADD R16, R14, R16 ;  /* 0x000000000e107229 */ /* 0x000fe20000000010 */
[----:B------:R-:W-:Y:S10]  /*46a0*/  BRA `(.L_x_30) ;  /* 0x0000000000107947 */ /* 0x000ff40003800000 */
.L_x_24:
[----:B------:R-:W0:Y:S01]  /*46b0*/  F2I.F64.TRUNC R14, R14 ;  /* 0x0000000e000e7311 */ /* 0x000e22000030d100 */
[----:B------:R-:W-:Y:S02]  /*46c0*/  UMOV UR4, 0x8 ;  /* 0x0000000800047882 */ /* 0x000fe40000000000 */
[----:B0-----:R-:W-:-:S06]  /*46d0*/  LEA R16, R14, -UR4, 0x3 ;  /* 0x800000040e107c11 */ /* 0x001fcc000f8e18ff */
[----:B------:R-:W0:Y:S02]  /*46e0*/  LDC.64 R16, c[0x3][R16] ;  /* 0x00c0000010107b82 */ /* 0x000e240000000a00 */
.L_x_30:
[----:B------:R-:W-:Y:S05]  /*46f0*/  BSYNC.RECONVERGENT B1 ;  /* 0x0000000000017941 */ /* 0x000fea0003800200 */
.L_x_23:
[----:B0-----:R-:W0:Y:S01]  /*4700*/  F2F.F32.F64 R16, R16 ;  /* 0x0000001000107310 */ /* 0x001e220000301000 */
[----:B-1----:R-:W-:Y:S01]  /*4710*/  FFMA R15, R30, R32, -R9 ;  /* 0x000000201e0f7223 */ /* 0x002fe20000000809 */
[----:B------:R-:W-:Y:S01]  /*4720*/  UMOV UR4, 0x652b82fe ;  /* 0x652b82fe00047882 */ /* 0x000fe20000000000 */
[----:B------:R-:W-:Y:S01]  /*4730*/  UMOV UR5, 0x3ff71547 ;  /* 0x3ff7154700057882 */ /* 0x000fe20000000000 */
[----:B------:R-:W-:-:S04]  /*4740*/  FMUL R31, R31, 1.2999999523162841797 ;  /* 0x3fa666661f1f7820 */ /* 0x000fc80000400000 */
[----:B------:R-:W-:Y:S01]  /*4750*/  FMUL R10, R10, R31 ;  /* 0x0000001f0a0a7220 */ /* 0x000fe20000400000 */
[----:B------:R-:W-:Y:S01]  /*4760*/  F2F.F64.F32 R18, R31 ;  /* 0x0000001f00127310 */ /* 0x000fe20000201800 */
[----:B0-----:R-:W-:-:S07]  /*4770*/  FADD R20, -R16, R15 ;  /* 0x0000000f10147221 */ /* 0x001fce0000000100 */
[----:B------:R-:W0:Y:S02]  /*4780*/  F2F.F64.F32 R14, R20 ;  /* 0x00000014000e7310 */ /* 0x000e240000201800 */
[----:B0-----:R-:W-:Y:S01]  /*4790*/  DMUL R14, R14, UR4 ;  /* 0x000000040e0e7c28 */ /* 0x001fe20008000000 */
[----:B------:R-:W-:Y:S01]  /*47a0*/  UMOV UR4, 0xc924223 ;  /* 0x0c92422300047882 */ /* 0x000fe20000000000 */
[----:B------:R-:W-:-:S08]  /*47b0*/  UMOV UR5, 0x3bc79ca1 ;  /* 0x3bc79ca100057882 */ /* 0x000fd00000000000 */
[----:B------:R-:W0:Y:S08]  /*47c0*/  F2F.F32.F64 R14, R14 ;  /* 0x0000000e000e7310 */ /* 0x000e300000301000 */
[----:B0-----:R-:W0:Y:S02]  /*47d0*/  MUFU.EX2 R21, R14 ;  /* 0x0000000e00157308 */ /* 0x001e240000000800 */
[----:B0-----:R-:W-:Y:S01]  /*47e0*/  FSETP.GEU.AND P0, PT, R10, R21, PT ;  /* 0x000000150a00720b */ /* 0x001fe20003f0e000 */
[----:B------:R-:W-:-:S12]  /*47f0*/  IMAD.MOV.U32 R10, RZ, RZ, R2 ;  /* 0x000000ffff0a7224 */ /* 0x000fd800078e0002 */
[----:B------:R-:W-:-:S14]  /*4800*/  DSETP.LTU.OR P0, PT, R18, UR4, P0 ;  /* 0x0000000412007e2a */ /* 0x000fdc0008709400 */
[----:B------:R-:W-:Y:S05]  /*4810*/  @P0 BRA `(.L_x_31) ;  /* 0xfffffff000a80947 */ /* 0x000fea000383ffff */
[----:B------:R-:W-:Y:S05]  /*4820*/  BSYNC.RECONVERGENT B0 ;  /* 0x0000000000007941 */ /* 0x000fea0003800200 */
.L_x_22:
[----:B------:R0:W1:Y:S01]  /*4830*/  F2I.U32.FLOOR.NTZ R10, R13 ;  /* 0x0000000d000a7305 */ /* 0x0000620000207000 */
[----:B------:R-:W-:Y:S02]  /*4840*/  IMAD.MOV.U32 R4, RZ, RZ, R29 ;  /* 0x000000ffff047224 */ /* 0x000fe400078e001d */
[----:B------:R-:W-:Y:S02]  /*4850*/  IMAD.MOV.U32 R5, RZ, RZ, R28 ;  /* 0x000000ffff057224 */ /* 0x000fe400078e001c */
[----:B------:R-:W-:Y:S02]  /*4860*/  IMAD.MOV.U32 R6, RZ, RZ, R11 ;  /* 0x000000ffff067224 */ /* 0x000fe400078e000b */
[----:B------:R-:W-:-:S07]  /*4870*/  IMAD.MOV.U32 R29, RZ, RZ, R12 ;  /* 0x000000ffff1d7224 */ /* 0x000fce00078e000c */
.L_x_14:
[----:B-1-3--:R-:W-:Y:S01]  /*4880*/  I2FP.F32.U32 R10, R10 ;  /* 0x0000000a000a7245 */ /* 0x00afe20000201000 */
[----:B------:R-:W-:Y:S04]  /*4890*/  BSSY.RECONVERGENT B0, `(.L_x_32) ;  /* 0x00002e2000007945 */ /* 0x000fe80003800200 */
[----:B------:R-:W-:-:S05]  /*48a0*/  FFMA R15, R7, 0.5, R10 ;  /* 0x3f000000070f7823 */ /* 0x000fca000000000a */
[----:B------:R-:W-:-:S13]  /*48b0*/  FSETP.GEU.AND P0, PT, R15, 1, PT ;  /* 0x3f8000000f00780b */ /* 0x000fda0003f0e000 */
[----:B------:R-:W-:Y:S05]  /*48c0*/  @P0 BRA `(.L_x_33) ;  /* 0x0000001400580947 */ /* 0x000fea0003800000 */
[----:B------:R-:W-:Y:S01]  /*48d0*/  IMAD.MOV.U32 R5, RZ, RZ, 0x3f017731 ;  /* 0x3f017731ff057424 */ /* 0x000fe200078e00ff */
[----:B------:R-:W-:Y:S01]  /*48e0*/  BSSY.RECONVERGENT B3, `(.L_x_34) ;  /* 0x0000015000037945 */ /* 0x000fe20003800200 */
[----:B------:R-:W-:-:S04]  /*48f0*/  IMAD.MOV.U32 R6, RZ, RZ, 0x437c0000 ;  /* 0x437c0000ff067424 */ /* 0x000fc800078e00ff */
[----:B------:R-:W-:-:S04]  /*4900*/  FFMA.RM R5, R6, R5, 12582913 ;  /* 0x4b40000106057423 */ /* 0x000fc80000004005 */
[C---:B------:R-:W-:Y:S01]  /*4910*/  FADD R6, R5.reuse, -12583039 ;  /* 0xcb40007f05067421 */ /* 0x040fe20000000000 */
[----:B------:R-:W-:-:S03]  /*4920*/  IMAD.SHL.U32 R5, R5, 0x800000, RZ ;  /* 0x0080000005057824 */ /* 0x000fc600078e00ff */
[----:B------:R-:W-:-:S04]  /*4930*/  FADD R6, -R6, 1.4426950216293334961 ;  /* 0x3fb8aa3b06067421 */ /* 0x000fc80000000100 */
[----:B------:R-:W-:-:S06]  /*4940*/  FADD R6, R6, 1.925963033500011079e-08 ;  /* 0x32a5706006067421 */ /* 0x000fcc0000000000 */
[----:B------:R-:W0:Y:S02]  /*4950*/  MUFU.EX2 R6, R6 ;  /* 0x0000000600067308 */ /* 0x000e240000000800 */
[----:B0-----:R-:W-:-:S06]  /*4960*/  FMUL R13, R5, R6 ;  /* 0x00000006050d7220 */ /* 0x001fcc0000400000 */
[----:B------:R-:W0:Y:S01]  /*4970*/  MUFU.RCP R10, R13 ;  /* 0x0000000d000a7308 */ /* 0x000e220000001000 */
[----:B------:R-:W-:-:S07]  /*4980*/  FADD R12, R15, R13 ;  /* 0x0000000d0f0c7221 */ /* 0x000fce0000000000 */
[----:B------:R-:W1:Y:S01]  /*4990*/  FCHK P0, R12, R13 ;  /* 0x0000000d0c007302 */ /* 0x000e620000000000 */
[----:B0-----:R-:W-:-:S04]  /*49a0*/  FFMA R5, -R13, R10, 1 ;  /* 0x3f8000000d057423 */ /* 0x001fc8000000010a */
[----:B------:R-:W-:-:S04]  /*49b0*/  FFMA R5, R10, R5, R10 ;  /* 0x000000050a057223 */ /* 0x000fc8000000000a */
[----:B------:R-:W-:-:S04]  /*49c0*/  FFMA R10, R12, R5, RZ ;  /* 0x000000050c0a7223 */ /* 0x000fc800000000ff */
[----:B------:R-:W-:-:S04]  /*49d0*/  FFMA R7, -R13, R10, R12 ;  /* 0x0000000a0d077223 */ /* 0x000fc8000000010c */
[----:B------:R-:W-:Y:S01]  /*49e0*/  FFMA R7, R5, R7, R10 ;  /* 0x0000000705077223 */ /* 0x000fe2000000000a */
[----:B-1----:R-:W-:Y:S06]  /*49f0*/  @!P0 BRA `(.L_x_35) ;  /* 0x00000000000c8947 */ /* 0x002fec0003800000 */
[----:B------:R-:W-:-:S07]  /*4a00*/  MOV R16, 0x4a20 ;  /* 0x00004a2000107802 */ /* 0x000fce0000000f00 */
[----:B--2---:R-:W-:Y:S05]  /*4a10*/  CALL.REL.NOINC `($__internal_5_$__cuda_sm3x_div_rn_noftz_f32_slowpath) ;  /* 0x0000003c00247944 */ /* 0x004fea0003c00000 */
[----:B------:R-:W-:-:S07]  /*4a20*/  IMAD.MOV.U32 R7, RZ, RZ, R18 ;  /* 0x000000ffff077224 */ /* 0x000fce00078e0012 */
.L_x_35:
[----:B------:R-:W-:Y:S05]  /*4a30*/  BSYNC.RECONVERGENT B3 ;  /* 0x0000000000037941 */ /* 0x000fea0003800200 */
.L_x_34:
[----:B------:R-:W-:Y:S02]  /*4a40*/  SHF.R.U32.HI R6, RZ, 0x2, R29 ;  /* 0x00000002ff067819 */ /* 0x000fe4000001161d */
[----:B------:R-:W-:Y:S02]  /*4a50*/  SHF.L.U32 R5, R4, 0x4, RZ ;  /* 0x0000000404057819 */ /* 0x000fe400000006ff */
[----:B------:R-:W-:-:S05]  /*4a60*/  LOP3.LUT R6, R6, R29, RZ, 0x3c, !PT ;  /* 0x0000001d06067212 */ /* 0x000fca00078e3cff */
[----:B------:R-:W-:-:S05]  /*4a70*/  IMAD.SHL.U32 R9, R6, 0x2, RZ ;  /* 0x0000000206097824 */ /* 0x000fca00078e00ff */
[----:B------:R-:W-:Y:S01]  /*4a80*/  LOP3.LUT R5, R6, R9, R5, 0x96, !PT ;  /* 0x0000000906057212 */ /* 0x000fe200078e9605 */
[----:B------:R-:W-:-:S03]  /*4a90*/  IMAD.MOV.U32 R9, RZ, RZ, 0x2f800000 ;  /* 0x2f800000ff097424 */ /* 0x000fc600078e00ff */
[----:B------:R-:W-:-:S04]  /*4aa0*/  LOP3.LUT R5, R5, R4, RZ, 0x3c, !PT ;  /* 0x0000000405057212 */ /* 0x000fc800078e3cff */
[----:B------:R-:W-:-:S04]  /*4ab0*/  IADD3 R4, PT, PT, R8, 0x587c5, R5 ;  /* 0x000587c508047810 */ /* 0x000fc80007ffe005 */
[----:B------:R-:W-:-:S05]  /*4ac0*/  I2FP.F32.U32 R4, R4 ;  /* 0x0000000400047245 */ /* 0x000fca0000201000 */
[----:B------:R-:W-:-:S04]  /*4ad0*/  FFMA R4, R4, R9, 1.1641532182693481445e-10 ;  /* 0x2f00000004047423 */ /* 0x000fc80000000009 */
[----:B------:R-:W-:-:S05]  /*4ae0*/  FMUL R4, R4, R7 ;  /* 0x0000000704047220 */ /* 0x000fca0000400000 */
[----:B------:R-:W-:-:S13]  /*4af0*/  FSETP.GTU.AND P0, PT, R4, 1, PT ;  /* 0x3f8000000400780b */ /* 0x000fda0003f0c000 */
[----:B------:R-:W-:Y:S05]  /*4b00*/  @P0 BRA `(.L_x_36) ;  /* 0x0000000800440947 */ /* 0x000fea0003800000 */
[----:B------:R-:W-:Y:S01]  /*4b10*/  VIADD R6, R15, 0x1800000 ;  /* 0x018000000f067836 */ /* 0x000fe20000000000 */
[----:B------:R-:W-:Y:S01]  /*4b20*/  BSSY.RECONVERGENT B1, `(.L_x_37) ;  /* 0x000000e000017945 */ /* 0x000fe20003800200 */
[----:B------:R-:W-:-:S03]  /*4b30*/  IMAD.MOV.U32 R7, RZ, RZ, 0x3f800000 ;  /* 0x3f800000ff077424 */ /* 0x000fc600078e00ff */
[----:B------:R-:W-:-:S04]  /*4b40*/  LOP3.LUT R6, R6, 0x7f800000, RZ, 0xc0, !PT ;  /* 0x7f80000006067812 */ /* 0x000fc800078ec0ff */
[----:B------:R-:W-:-:S13]  /*4b50*/  ISETP.GT.U32.AND P0, PT, R6, 0x1ffffff, PT ;  /* 0x01ffffff0600780c */ /* 0x000fda0003f04070 */
[----:B------:R-:W-:Y:S05]  /*4b60*/  @P0 BRA `(.L_x_38) ;  /* 0x0000000000140947 */ /* 0x000fea0003800000 */
[----:B------:R-:W-:Y:S01]  /*4b70*/  IMAD.MOV.U32 R12, RZ, RZ, R15 ;  /* 0x000000ffff0c7224 */ /* 0x000fe200078e000f */
[----:B------:R-:W-:-:S07]  /*4b80*/  MOV R16, 0x4ba0 ;  /* 0x00004ba000107802 */ /* 0x000fce0000000f00 */
[----:B--2---:R-:W-:Y:S05]  /*4b90*/  CALL.REL.NOINC `($__internal_3_$__cuda_sm20_rcp_rn_f32_slowpath) ;  /* 0x0000003400987944 */ /* 0x004fea0003c00000 */
[----:B------:R-:W-:Y:S01]  /*4ba0*/  IMAD.MOV.U32 R9, RZ, RZ, R17 ;  /* 0x000000ffff097224 */ /* 0x000fe200078e0011 */
[----:B------:R-:W-:Y:S06]  /*4bb0*/  BRA `(.L_x_39) ;  /* 0x0000000000107947 */ /* 0x000fec0003800000 */
.L_x_38:
[----:B------:R-:W0:Y:S02]  /*4bc0*/  MUFU.RCP R6, R15 ;  /* 0x0000000f00067308 */ /* 0x000e240000001000 */
[----:B0-----:R-:W-:-:S04]  /*4bd0*/  FFMA R9, R15, R6, -1 ;  /* 0xbf8000000f097423 */ /* 0x001fc80000000006 */
[----:B------:R-:W-:-:S04]  /*4be0*/  FADD.FTZ R9, -R9, -RZ ;  /* 0x800000ff09097221 */ /* 0x000fc80000010100 */
[----:B------:R-:W-:-:S07]  /*4bf0*/  FFMA R9, R6, R9, R6 ;  /* 0x0000000906097223 */ /* 0x000fce0000000006 */
.L_x_39:
[----:B------:R-:W-:Y:S05]  /*4c00*/  BSYNC.RECONVERGENT B1 ;  /* 0x0000000000017941 */ /* 0x000fea0003800200 */
.L_x_37:
[C---:B--2---:R-:W-:Y:S01]  /*4c10*/  FMUL R11, |R4|.reuse, 16777216 ;  /* 0x4b800000040b7820 */ /* 0x044fe20000400200 */
[----:B------:R-:W-:Y:S01]  /*4c20*/  FSETP.GEU.AND P0, PT, |R4|, 1.175494350822287508e-38, PT ;  /* 0x008000000400780b */ /* 0x000fe20003f0e200 */
[----:B------:R-:W-:Y:S01]  /*4c30*/  IMAD.MOV.U32 R17, RZ, RZ, 0x3a2c32e4 ;  /* 0x3a2c32e4ff117424 */ /* 0x000fe200078e00ff */
[----:B------:R-:W-:Y:S02]  /*4c40*/  BSSY.RECONVERGENT B1, `(.L_x_40) ;  /* 0x0000056000017945 */ /* 0x000fe40003800200 */
[----:B------:R-:W-:-:S05]  /*4c50*/  FSEL R11, R11, |R4|, !P0 ;  /* 0x400000040b0b7208 */ /* 0x000fca0004000000 */
[----:B------:R-:W-:-:S05]  /*4c60*/  VIADD R6, R11, 0xc0cafb0d ;  /* 0xc0cafb0d0b067836 */ /* 0x000fca0000000000 */
[----:B------:R-:W-:Y:S02]  /*4c70*/  LOP3.LUT R10, R6, 0xff800000, RZ, 0xc0, !PT ;  /* 0xff800000060a7812 */ /* 0x000fe400078ec0ff */
[----:B------:R-:W-:-:S03]  /*4c80*/  FSEL R6, RZ, -24, P0 ;  /* 0xc1c00000ff067808 */ /* 0x000fc60000000000 */
[----:B------:R-:W-:-:S04]  /*4c90*/  IMAD.IADD R11, R11, 0x1, -R10 ;  /* 0x000000010b0b7824 */ /* 0x000fc800078e0a0a */
[C---:B------:R-:W-:Y:S01]  /*4ca0*/  FADD R13, R11.reuse, 1 ;  /* 0x3f8000000b0d7421 */ /* 0x040fe20000000000 */
[----:B------:R-:W-:Y:S01]  /*4cb0*/  FADD R12, R11, -1 ;  /* 0xbf8000000b0c7421 */ /* 0x000fe20000000000 */
[----:B------:R-:W-:-:S03]  /*4cc0*/  I2FP.F32.S32 R11, R10 ;  /* 0x0000000a000b7245 */ /* 0x000fc60000201400 */
[----:B------:R-:W-:Y:S01]  /*4cd0*/  FADD R14, R12, R12 ;  /* 0x0000000c0c0e7221 */ /* 0x000fe20000000000 */
[----:B------:R-:W0:Y:S01]  /*4ce0*/  MUFU.RCP R13, R13 ;  /* 0x0000000d000d7308 */ /* 0x000e220000001000 */
[----:B------:R-:W-:Y:S02]  /*4cf0*/  FFMA R6, R11, 1.1920928955078125e-07, R6 ;  /* 0x340000000b067823 */ /* 0x000fe40000000006 */
[----:B0-----:R-:W-:-:S04]  /*4d00*/  FMUL R15, R13, R14 ;  /* 0x0000000e0d0f7220 */ /* 0x001fc80000400000 */
[----:B------:R-:W-:Y:S01]  /*4d10*/  FADD R11, R12, -R15 ;  /* 0x8000000f0c0b7221 */ /* 0x000fe20000000000 */
[C---:B------:R-:W-:Y:S01]  /*4d20*/  FMUL R10, R15.reuse, R15 ;  /* 0x0000000f0f0a7220 */ /* 0x040fe20000400000 */
[----:B------:R-:W-:Y:S02]  /*4d30*/  FFMA R19, R15, 1.4426950216293334961, R6 ;  /* 0x3fb8aa3b0f137823 */ /* 0x000fe40000000006 */
[----:B------:R-:W-:Y:S01]  /*4d40*/  FADD R11, R11, R11 ;  /* 0x0000000b0b0b7221 */ /* 0x000fe20000000000 */
[----:B------:R-:W-:Y:S01]  /*4d50*/  FFMA R17, R10, R17, 0.0032181653659790754318 ;  /* 0x3b52e7db0a117423 */ /* 0x000fe20000000011 */
[----:B------:R-:W-:Y:S02]  /*4d60*/  FADD R6, R6, -R19 ;  /* 0x8000001306067221 */ /* 0x000fe40000000000 */
[----:B------:R-:W-:Y:S01]  /*4d70*/  FFMA R12, R12, -R15, R11 ;  /* 0x8000000f0c0c7223 */ /* 0x000fe2000000000b */
[----:B------:R-:W-:Y:S01]  /*4d80*/  FFMA R17, R10, R17, 0.018033718690276145935 ;  /* 0x3c93bb730a117423 */ /* 0x000fe20000000011 */
[----:B------:R-:W-:-:S02]  /*4d90*/  FFMA R11, R15, 1.4426950216293334961, R6 ;  /* 0x3fb8aa3b0f0b7823 */ /* 0x000fc40000000006 */
[----:B------:R-:W-:Y:S01]  /*4da0*/  FMUL R12, R13, R12 ;  /* 0x0000000c0d0c7220 */ /* 0x000fe20000400000 */
[----:B------:R-:W-:-:S03]  /*4db0*/  FFMA R17, R10, R17, 0.12022458761930465698 ;  /* 0x3df6384f0a117423 */ /* 0x000fc60000000011 */
[----:B------:R-:W-:Y:S01]  /*4dc0*/  FFMA R6, R12, 1.4426950216293334961, R11 ;  /* 0x3fb8aa3b0c067823 */ /* 0x000fe2000000000b */
[----:B------:R-:W-:-:S03]  /*4dd0*/  FMUL R10, R10, R17 ;  /* 0x000000110a0a7220 */ /* 0x000fc60000400000 */
[----:B------:R-:W-:Y:S01]  /*4de0*/  FFMA R11, R15, 1.9251366722983220825e-08, R6 ;  /* 0x32a55e340f0b7823 */ /* 0x000fe20000000006 */
[----:B------:R-:W-:-:S04]  /*4df0*/  FMUL R6, R10, 3 ;  /* 0x404000000a067820 */ /* 0x000fc80000400000 */
[----:B------:R-:W-:-:S04]  /*4e00*/  FFMA R11, R12, R6, R11 ;  /* 0x000000060c0b7223 */ /* 0x000fc8000000000b */
[----:B------:R-:W-:Y:S01]  /*4e10*/  FFMA R10, R15, R10, R11 ;  /* 0x0000000a0f0a7223 */ /* 0x000fe2000000000b */
[----:B------:R-:W-:-:S03]  /*4e20*/  MOV R15, 0x391fcb8e ;  /* 0x391fcb8e000f7802 */ /* 0x000fc60000000f00 */
[----:B------:R-:W-:-:S04]  /*4e30*/  FADD R6, R19, R10 ;  /* 0x0000000a13067221 */ /* 0x000fc80000000000 */
[----:B------:R-:W-:Y:S01]  /*4e40*/  FMUL R11, R6, R9 ;  /* 0x00000009060b7220 */ /* 0x000fe20000400000 */
[----:B------:R-:W-:-:S03]  /*4e50*/  FADD R19, -R19, R6 ;  /* 0x0000000613137221 */ /* 0x000fc60000000100 */
[----:B------:R-:W0:Y:S01]  /*4e60*/  FRND R12, R11 ;  /* 0x0000000b000c7307 */ /* 0x000e220000201000 */
[----:B------:R-:W-:Y:S01]  /*4e70*/  FADD R10, R10, -R19 ;  /* 0x800000130a0a7221 */ /* 0x000fe20000000000 */
[-C--:B------:R-:W-:Y:S01]  /*4e80*/  FFMA R13, R6, R9.reuse, -R11 ;  /* 0x00000009060d7223 */ /* 0x080fe2000000080b */
[----:B------:R-:W-:Y:S01]  /*4e90*/  FMUL R6, R9, 0.5 ;  /* 0x3f00000009067820 */ /* 0x000fe20000400000 */
[C---:B------:R-:W-:Y:S02]  /*4ea0*/  FSETP.GT.AND P1, PT, |R11|.reuse, 152, PT ;  /* 0x431800000b00780b */ /* 0x040fe40003f24200 */
[----:B------:R-:W-:Y:S01]  /*4eb0*/  FFMA R10, R10, R9, R13 ;  /* 0x000000090a0a7223 */ /* 0x000fe2000000000d */
[C---:B------:R-:W-:Y:S01]  /*4ec0*/  FSETP.GEU.AND P2, PT, R11.reuse, RZ, PT ;  /* 0x000000ff0b00720b */ /* 0x040fe20003f4e000 */
[----:B------:R-:W1:Y:S01]  /*4ed0*/  F2I.NTZ R14, R11 ;  /* 0x0000000b000e7305 */ /* 0x000e620000203100 */
[----:B0-----:R-:W-:Y:S01]  /*4ee0*/  FADD R13, R11, -R12 ;  /* 0x8000000c0b0d7221 */ /* 0x001fe20000000000 */
[----:B------:R-:W-:-:S06]  /*4ef0*/  FSETP.GT.AND P0, PT, R12, RZ, PT ;  /* 0x000000ff0c00720b */ /* 0x000fcc0003f04000 */
[----:B------:R-:W0:Y:S01]  /*4f00*/  FRND.TRUNC R6, R6 ;  /* 0x0000000600067307 */ /* 0x000e22000020d000 */
[----:B------:R-:W-:-:S04]  /*4f10*/  FADD R10, R10, R13 ;  /* 0x0000000d0a0a7221 */ /* 0x000fc80000000000 */
[----:B------:R-:W-:Y:S01]  /*4f20*/  FFMA R13, R10, R15, 0.0013391353422775864601 ;  /* 0x3aaf85ed0a0d7423 */ /* 0x000fe2000000000f */
[----:B------:R-:W-:Y:S02]  /*4f30*/  SEL R15, RZ, 0x83000000, P0 ;  /* 0x83000000ff0f7807 */ /* 0x000fe40000000000 */
[----:B------:R-:W-:Y:S01]  /*4f40*/  FSETP.NEU.AND P0, PT, R4, 1, PT ;  /* 0x3f8000000400780b */ /* 0x000fe20003f0d000 */
[----:B------:R-:W-:-:S03]  /*4f50*/  FFMA R13, R10, R13, 0.0096188392490148544312 ;  /* 0x3c1d98560a0d7423 */ /* 0x000fc6000000000d */
[----:B------:R-:W-:Y:S01]  /*4f60*/  FSETP.EQ.OR P0, PT, R9, RZ, !P0 ;  /* 0x000000ff0900720b */ /* 0x000fe20004702400 */
[----:B------:R-:W-:-:S04]  /*4f70*/  FFMA R13, R10, R13, 0.055503588169813156128 ;  /* 0x3d6357bb0a0d7423 */ /* 0x000fc8000000000d */
[----:B------:R-:W-:-:S04]  /*4f80*/  FFMA R13, R10, R13, 0.24022644758224487305 ;  /* 0x3e75fdec0a0d7423 */ /* 0x000fc8000000000d */
[----:B------:R-:W-:-:S04]  /*4f90*/  FFMA R13, R10, R13, 0.69314718246459960938 ;  /* 0x3f3172180a0d7423 */ /* 0x000fc8000000000d */
[----:B------:R-:W-:Y:S01]  /*4fa0*/  FFMA R13, R10, R13, 1 ;  /* 0x3f8000000a0d7423 */ /* 0x000fe2000000000d */
[----:B------:R-:W-:Y:S02]  /*4fb0*/  VIADD R10, R15, 0x7f000000 ;  /* 0x7f0000000f0a7836 */ /* 0x000fe40000000000 */
[----:B-1----:R-:W-:Y:S02]  /*4fc0*/  IMAD R15, R14, 0x800000, -R15 ;  /* 0x008000000e0f7824 */ /* 0x002fe400078e0a0f */
[----:B------:R-:W-:-:S04]  /*4fd0*/  FMUL R10, R13, R10 ;  /* 0x0000000a0d0a7220 */ /* 0x000fc80000400000 */
[----:B------:R-:W-:Y:S01]  /*4fe0*/  FMUL R15, R10, R15 ;  /* 0x0000000f0a0f7220 */ /* 0x000fe20000400000 */
[----:B0-----:R-:W-:Y:S01]  /*4ff0*/  FADD R10, R6, R6 ;  /* 0x00000006060a7221 */ /* 0x001fe20000000000 */
[----:B------:R-:W-:Y:S01]  /*5000*/  @P1 FSEL R15, RZ, +INF , !P2 ;  /* 0x7f800000ff0f1808 */ /* 0x000fe20005000000 */
[----:B------:R-:W-:Y:S06]  /*5010*/  @P0 BRA `(.L_x_41) ;  /* 0x0000000000600947 */ /* 0x000fec0003800000 */
[----:B------:R-:W-:-:S04]  /*5020*/  FSETP.NAN.AND P0, PT, |R9|, |R9|, PT ;  /* 0x400000090900720b */ /* 0x000fc80003f08200 */
[----:B------:R-:W-:-:S13]  /*5030*/  FSETP.NUM.AND P0, PT, |R4|, |R4|, !P0 ;  /* 0x400000040400720b */ /* 0x000fda0004707200 */
[----:B------:R-:W-:Y:S01]  /*5040*/  @!P0 FADD R7, R4, R9 ;  /* 0x0000000904078221 */ /* 0x000fe20000000000 */
[----:B------:R-:W-:Y:S06]  /*5050*/  @!P0 BRA `(.L_x_41) ;  /* 0x0000000000508947 */ /* 0x000fec0003800000 */
[----:B------:R-:W-:Y:S01]  /*5060*/  FSETP.NEU.AND P0, PT, |R4|, +INF , PT ;  /* 0x7f8000000400780b */ /* 0x000fe20003f0d200 */
[----:B------:R-:W-:-:S03]  /*5070*/  FADD R10, -R10, R9 ;  /* 0x000000090a0a7221 */ /* 0x000fc60000000100 */
[----:B------:R-:W-:-:S04]  /*5080*/  FSETP.NEU.AND P0, PT, R4, RZ, P0 ;  /* 0x000000ff0400720b */ /* 0x000fc8000070d000 */
[----:B------:R-:W-:Y:S02]  /*5090*/  FSETP.GEU.OR P1, PT, R9, RZ, P0 ;  /* 0x000000ff0900720b */ /* 0x000fe4000072e400 */
[----:B------:R-:W-:-:S07]  /*50a0*/  FSETP.NEU.AND P2, PT, |R10|, 1, !P0 ;  /* 0x3f8000000a00780b */ /* 0x000fce000474d200 */
[----:B------:R-:W-:-:S05]  /*50b0*/  @!P0 FADD R6, R4, R4 ;  /* 0x0000000404068221 */ /* 0x000fca0000000000 */
[----:B------:R-:W-:-:S04]  /*50c0*/  @!P1 LOP3.LUT R6, R6, 0x7f800000, RZ, 0x3c, !PT ;  /* 0x7f80000006069812 */ /* 0x000fc800078e3cff */
[----:B------:R-:W-:-:S05]  /*50d0*/  @P2 LOP3.LUT R6, R6, 0x7fffffff, RZ, 0xc0, !PT ;  /* 0x7fffffff06062812 */ /* 0x000fca00078ec0ff */
[----:B------:R-:W-:Y:S01]  /*50e0*/  @!P0 IMAD.MOV.U32 R7, RZ, RZ, R6 ;  /* 0x000000ffff078224 */ /* 0x000fe200078e0006 */
[----:B------:R-:W-:Y:S06]  /*50f0*/  @!P0 BRA `(.L_x_41) ;  /* 0x0000000000288947 */ /* 0x000fec0003800000 */
[----:B------:R-:W-:Y:S02]  /*5100*/  FSETP.NEU.AND P0, PT, |R9|, +INF , PT ;  /* 0x7f8000000900780b */ /* 0x000fe40003f0d200 */
[----:B------:R-:W-:-:S13]  /*5110*/  FSETP.EQ.AND P1, PT, R4, -1, PT ;  /* 0xbf8000000400780b */ /* 0x000fda0003f22000 */
[----:B------:R-:W-:Y:S05]  /*5120*/  @!P0 BRA P1, `(.L_x_41) ;  /* 0x00000000001c8947 */ /* 0x000fea0000800000 */
[----:B------:R-:W-:Y:S01]  /*5130*/  FSETP.GEU.AND P1, PT, R4, RZ, PT ;  /* 0x000000ff0400720b */ /* 0x000fe20003f2e000 */
[----:B------:R-:W-:-:S12]  /*5140*/  IMAD.MOV.U32 R7, RZ, RZ, R15 ;  /* 0x000000ffff077224 */ /* 0x000fd800078e000f */
[----:B------:R-:W0:Y:S01]  /*5150*/  @!P1 FRND.FLOOR R4, R9 ;  /* 0x0000000900049307 */ /* 0x000e220000205000 */
[----:B------:R-:W-:Y:S02]  /*5160*/  @!P1 FSETP.NEU.AND P2, PT, |R10|, 1, PT ;  /* 0x3f8000000a00980b */ /* 0x000fe40003f4d200 */
[----:B0-----:R-:W-:Y:S02]  /*5170*/  @!P1 FSETP.NEU.AND P0, PT, R9, R4, PT ;  /* 0x000000040900920b */ /* 0x001fe40003f0d000 */
[----:B------:R-:W-:-:S04]  /*5180*/  @!P1 FSEL R4, R15, -R15, P2 ;  /* 0x8000000f0f049208 */ /* 0x000fc80001000000 */
[----:B------:R-:W-:-:S07]  /*5190*/  @!P1 FSEL R7, R4, +QNAN , !P0 ;  /* 0x7fffffff04079808 */ /* 0x000fce0004000000 */
.L_x_41:
[----:B------:R-:W-:Y:S05]  /*51a0*/  BSYNC.RECONVERGENT B1 ;  /* 0x0000000000017941 */ /* 0x000fea0003800200 */
.L_x_40:
[----:B------:R-:W-:-:S04]  /*51b0*/  SHF.R.U32.HI R9, RZ, 0x2, R2 ;  /* 0x00000002ff097819 */ /* 0x000fc80000011602 */
[----:B------:R-:W-:Y:S01]  /*51c0*/  LOP3.LUT R9, R9, R2, RZ, 0x3c, !PT ;  /* 0x0000000209097212 */ /* 0x000fe200078e3cff */
[----:B------:R-:W-:-:S04]  /*51d0*/  IMAD.SHL.U32 R2, R5, 0x10, RZ ;  /* 0x0000001005027824 */ /* 0x000fc800078e00ff */
[----:B------:R-:W-:-:S05]  /*51e0*/  IMAD.SHL.U32 R4, R9, 0x2, RZ ;  /* 0x0000000209047824 */ /* 0x000fca00078e00ff */
[----:B------:R-:W-:Y:S01]  /*51f0*/  LOP3.LUT R2, R9, R4, R2, 0x96, !PT ;  /* 0x0000000409027212 */ /* 0x000fe200078e9602 */
[----:B------:R-:W-:-:S03]  /*5200*/  HFMA2 R9, -RZ, RZ, 1.5048828125, 33.21875 ;  /* 0x3e055027ff097431 */ /* 0x000fc600000001ff */
[----:B------:R-:W-:Y:S01]  /*5210*/  LOP3.LUT R5, R2, R5, RZ, 0x3c, !PT ;  /* 0x0000000502057212 */ /* 0x000fe200078e3cff */
[----:B------:R-:W-:-:S03]  /*5220*/  IMAD.MOV.U32 R2, RZ, RZ, 0x2f800000 ;  /* 0x2f800000ff027424 */ /* 0x000fc600078e00ff */
[----:B------:R-:W-:-:S04]  /*5230*/  IADD3 R5, PT, PT, R8, 0xb0f8a, R5 ;  /* 0x000b0f8a08057810 */ /* 0x000fc80007ffe005 */
[----:B------:R-:W-:-:S05]  /*5240*/  I2FP.F32.U32 R5, R5 ;  /* 0x0000000500057245 */ /* 0x000fca0000201000 */
[----:B------:R-:W-:-:S05]  /*5250*/  FFMA R5, R5, R2, 1.1641532182693481445e-10 ;  /* 0x2f00000005057423 */ /* 0x000fca0000000002 */
[----:B------:R-:W-:-:S13]  /*5260*/  FSETP.GEU.AND P0, PT, R5, 1.175494350822287508e-38, PT ;  /* 0x008000000500780b */ /* 0x000fda0003f0e000 */
[----:B------:R-:W-:-:S04]  /*5270*/  @!P0 FMUL R5, R5, 8388608 ;  /* 0x4b00000005058820 */ /* 0x000fc80000400000 */
[----:B------:R-:W-:-:S05]  /*5280*/  VIADD R2, R5, 0xc0d55555 ;  /* 0xc0d5555505027836 */ /* 0x000fca0000000000 */
[----:B------:R-:W-:-:S05]  /*5290*/  LOP3.LUT R4, R2, 0xff800000, RZ, 0xc0, !PT ;  /* 0xff80000002047812 */ /* 0x000fca00078ec0ff */
[----:B------:R-:W-:-:S04]  /*52a0*/  IMAD.IADD R2, R5, 0x1, -R4 ;  /* 0x0000000105027824 */ /* 0x000fc800078e0a04 */
[----:B------:R-:W-:Y:S01]  /*52b0*/  FADD R6, R2, -1 ;  /* 0xbf80000002067421 */ /* 0x000fe20000000000 */
[----:B------:R-:W-:Y:S02]  /*52c0*/  FSEL R2, RZ, -23, P0 ;  /* 0xc1b80000ff027808 */ /* 0x000fe40000000000 */
[----:B------:R-:W-:Y:S01]  /*52d0*/  ISETP.GT.U32.AND P0, PT, R5, 0x7f7fffff, PT ;  /* 0x7f7fffff0500780c */ /* 0x000fe20003f04070 */
[----:B------:R-:W-:-:S04]  /*52e0*/  FFMA R9, R6, -R9, 0.14084610342979431152 ;  /* 0x3e1039f606097423 */ /* 0x000fc80000000809 */
[----:B------:R-:W-:-:S04]  /*52f0*/  FFMA R9, R6, R9, -0.12148627638816833496 ;  /* 0xbdf8cdcc06097423 */ /* 0x000fc80000000009 */
[----:B------:R-:W-:-:S04]  /*5300*/  FFMA R9, R6, R9, 0.13980610668659210205 ;  /* 0x3e0f295506097423 */ /* 0x000fc80000000009 */
[----:B------:R-:W-:-:S04]  /*5310*/  FFMA R9, R6, R9, -0.16684235632419586182 ;  /* 0xbe2ad8b906097423 */ /* 0x000fc80000000009 */
[----:B------:R-:W-:-:S04]  /*5320*/  FFMA R9, R6, R9, 0.20012299716472625732 ;  /* 0x3e4ced0b06097423 */ /* 0x000fc80000000009 */
[----:B------:R-:W-:-:S04]  /*5330*/  FFMA R9, R6, R9, -0.24999669194221496582 ;  /* 0xbe7fff2206097423 */ /* 0x000fc80000000009 */
[----:B------:R-:W-:-:S04]  /*5340*/  FFMA R9, R6, R9, 0.33333182334899902344 ;  /* 0x3eaaaa7806097423 */ /* 0x000fc80000000009 */
[C---:B------:R-:W-:Y:S01]  /*5350*/  FFMA R11, R6.reuse, R9, -0.5 ;  /* 0xbf000000060b7423 */ /* 0x040fe20000000009 */
[----:B------:R-:W-:Y:S01]  /*5360*/  I2FP.F32.S32 R9, R4 ;  /* 0x0000000400097245 */ /* 0x000fe20000201400 */
[----:B------:R-:W-:Y:S02]  /*5370*/  IMAD.MOV.U32 R4, RZ, RZ, 0x7f800000 ;  /* 0x7f800000ff047424 */ /* 0x000fe400078e00ff */
[C---:B------:R-:W-:Y:S02]  /*5380*/  FMUL R11, R6.reuse, R11 ;  /* 0x0000000b060b7220 */ /* 0x040fe40000400000 */
[----:B------:R-:W-:Y:S02]  /*5390*/  FFMA R2, R9, 1.1920928955078125e-07, R2 ;  /* 0x3400000009027823 */ /* 0x000fe40000000002 */
[----:B------:R-:W-:-:S04]  /*53a0*/  FFMA R11, R6, R11, R6 ;  /* 0x0000000b060b7223 */ /* 0x000fc80000000006 */
[----:B------:R-:W-:Y:S01]  /*53b0*/  FFMA R2, R2, 0.69314718246459960938, R11 ;  /* 0x3f31721802027823 */ /* 0x000fe2000000000b */
[C---:B------:R-:W-:Y:S01]  /*53c0*/  @P0 FFMA R2, R5.reuse, R4, +INF ;  /* 0x7f80000005020423 */ /* 0x040fe20000000004 */
[----:B------:R-:W-:-:S04]  /*53d0*/  FSETP.NEU.AND P0, PT, R5, RZ, PT ;  /* 0x000000ff0500720b */ /* 0x000fc80003f0d000 */
[----:B------:R-:W-:-:S04]  /*53e0*/  FSEL R2, -R2, +INF , P0 ;  /* 0x7f80000002027808 */ /* 0x000fc80000000100 */
[----:B------:R-:W-:-:S13]  /*53f0*/  FSETP.GEU.AND P0, PT, R7, R2, PT ;  /* 0x000000020700720b */ /* 0x000fda0003f0e000 */
[----:B------:R-:W-:Y:S05]  /*5400*/  @!P0 BRA `(.L_x_42) ;  /* 0x0000002000a88947 */ /* 0x000fea0003800000 */
[----:B------:R-:W-:Y:S05]  /*5410*/  BRA `(.L_x_43) ;  /* 0x00000008007c7947 */ /* 0x000fea0003800000 */
.L_x_36:
[----:B------:R-:W0:Y:S01]  /*5420*/  MUFU.RCP R9, R15 ;  /* 0x0000000f00097308 */ /* 0x000e220000001000 */
[----:B------:R-:W-:Y:S01]  /*5430*/  FADD R12, -R4, R7 ;  /* 0x00000007040c7221 */ /* 0x000fe20000000100 */
[----:B------:R-:W-:Y:S06]  /*5440*/  BSSY.RECONVERGENT B3, `(.L_x_44) ;  /* 0x000000c000037945 */ /* 0x000fec0003800200 */
[----:B------:R-:W1:Y:S01]  /*5450*/  FCHK P0, R12, R15 ;  /* 0x0000000f0c007302 */ /* 0x000e620000000000 */
[----:B0-----:R-:W-:-:S04]  /*5460*/  FFMA R6, -R15, R9, 1 ;  /* 0x3f8000000f067423 */ /* 0x001fc80000000109 */
[----:B------:R-:W-:-:S04]  /*5470*/  FFMA R7, R9, R6, R9 ;  /* 0x0000000609077223 */ /* 0x000fc80000000009 */
[----:B------:R-:W-:-:S04]  /*5480*/  FFMA R4, R12, R7, RZ ;  /* 0x000000070c047223 */ /* 0x000fc800000000ff */
[----:B------:R-:W-:-:S04]  /*5490*/  FFMA R6, -R15, R4, R12 ;  /* 0x000000040f067223 */ /* 0x000fc8000000010c */
[----:B------:R-:W-:Y:S01]  /*54a0*/  FFMA R4, R7, R6, R4 ;  /* 0x0000000607047223 */ /* 0x000fe20000000004 */
[----:B-1----:R-:W-:Y:S06]  /*54b0*/  @!P0 BRA `(.L_x_45) ;  /* 0x0000000000108947 */ /* 0x002fec0003800000 */
[----:B------:R-:W-:Y:S01]  /*54c0*/  IMAD.MOV.U32 R13, RZ, RZ, R15 ;  /* 0x000000ffff0d7224 */ /* 0x000fe200078e000f */
[----:B------:R-:W-:-:S07]  /*54d0*/  MOV R16, 0x54f0 ;  /* 0x000054f000107802 */ /* 0x000fce0000000f00 */
[----:B--2---:R-:W-:Y:S05]  /*54e0*/  CALL.REL.NOINC `($__internal_5_$__cuda_sm3x_div_rn_noftz_f32_slowpath) ;  /* 0x0000003000707944 */ /* 0x004fea0003c00000 */
[----:B------:R-:W-:-:S07]  /*54f0*/  IMAD.MOV.U32 R4, RZ, RZ, R18 ;  /* 0x000000ffff047224 */ /* 0x000fce00078e0012 */
.L_x_45:
[----:B------:R-:W-:Y:S05]  /*5500*/  BSYNC.RECONVERGENT B3 ;  /* 0x0000000000037941 */ /* 0x000fea0003800200 */
.L_x_44:
[----:B------:R-:W-:Y:S01]  /*5510*/  FSETP.GEU.AND P0, PT, R4, 1.175494350822287508e-38, PT ;  /* 0x008000000400780b */ /* 0x000fe20003f0e000 */
[----:B--2---:R-:W0:Y:S01]  /*5520*/  F2F.F64.F32 R10, R15 ;  /* 0x0000000f000a7310 */ /* 0x004e220000201800 */
[----:B------:R-:W-:Y:S01]  /*5530*/  IMAD.MOV.U32 R13, RZ, RZ, 0x3e055027 ;  /* 0x3e055027ff0d7424 */ /* 0x000fe200078e00ff */
[----:B------:R-:W-:Y:S01]  /*5540*/  SHF.R.U32.HI R17, RZ, 0x2, R2 ;  /* 0x00000002ff117819 */ /* 0x000fe20000011602 */
[----:B------:R-:W-:Y:S03]  /*5550*/  BSSY.RECONVERGENT B1, `(.L_x_46) ;  /* 0x0000034000017945 */ /* 0x000fe60003800200 */
[----:B------:R-:W-:Y:S01]  /*5560*/  LOP3.LUT R17, R17, R2, RZ, 0x3c, !PT ;  /* 0x0000000211117212 */ /* 0x000fe200078e3cff */
[----:B------:R-:W-:-:S04]  /*5570*/  IMAD.SHL.U32 R2, R5, 0x10, RZ ;  /* 0x0000001005027824 */ /* 0x000fc800078e00ff */
[----:B------:R-:W-:Y:S02]  /*5580*/  IMAD.SHL.U32 R16, R17, 0x2, RZ ;  /* 0x0000000211107824 */ /* 0x000fe400078e00ff */
[----:B------:R-:W-:Y:S01]  /*5590*/  @!P0 FMUL R4, R4, 8388608 ;  /* 0x4b00000004048820 */ /* 0x000fe20000400000 */
[----:B0-----:R-:W-:-:S03]  /*55a0*/  DADD R10, R10, -1 ;  /* 0xbff000000a0a7429 */ /* 0x001fc60000000000 */
[----:B------:R-:W-:Y:S01]  /*55b0*/  VIADD R6, R4, 0xc0d55555 ;  /* 0xc0d5555504067836 */ /* 0x000fe20000000000 */
[----:B------:R-:W-:Y:S02]  /*55c0*/  LOP3.LUT R16, R17, R16, R2, 0x96, !PT ;  /* 0x0000001011107212 */ /* 0x000fe400078e9602 */
[----:B------:R-:W-:Y:S02]  /*55d0*/  FSEL R2, RZ, -23, P0 ;  /* 0xc1b80000ff027808 */ /* 0x000fe40000000000 */
[----:B------:R-:W-:Y:S01]  /*55e0*/  LOP3.LUT R9, R6, 0xff800000, RZ, 0xc0, !PT ;  /* 0xff80000006097812 */ /* 0x000fe200078ec0ff */
[----:B------:R-:W0:Y:S01]  /*55f0*/  MUFU.RCP64H R7, R11 ;  /* 0x0000000b00077308 */ /* 0x000e220000001800 */
[----:B------:R-:W-:Y:S02]  /*5600*/  ISETP.GT.U32.AND P0, PT, R4, 0x7f7fffff, PT ;  /* 0x7f7fffff0400780c */ /* 0x000fe40003f04070 */
[----:B------:R-:W-:Y:S01]  /*5610*/  LOP3.LUT R5, R16, R5, RZ, 0x3c, !PT ;  /* 0x0000000510057212 */ /* 0x000fe200078e3cff */
[----:B------:R-:W-:Y:S01]  /*5620*/  IMAD.IADD R6, R4, 0x1, -R9 ;  /* 0x0000000104067824 */ /* 0x000fe200078e0a09 */
[----:B------:R-:W-:-:S02]  /*5630*/  I2FP.F32.S32 R9, R9 ;  /* 0x0000000900097245 */ /* 0x000fc40000201400 */
[----:B------:R-:W-:Y:S01]  /*5640*/  IADD3 R8, PT, PT, R8, 0xb0f8a, R5 ;  /* 0x000b0f8a08087810 */ /* 0x000fe20007ffe005 */
[----:B------:R-:W-:Y:S01]  /*5650*/  FADD R14, R6, -1 ;  /* 0xbf800000060e7421 */ /* 0x000fe20000000000 */
[----:B------:R-:W-:Y:S02]  /*5660*/  VIADD R6, R11, 0x300402 ;  /* 0x003004020b067836 */ /* 0x000fe40000000000 */
[----:B------:R-:W-:Y:S01]  /*5670*/  FFMA R2, R9, 1.1920928955078125e-07, R2 ;  /* 0x3400000009027823 */ /* 0x000fe20000000002 */
[----:B------:R-:W-:Y:S01]  /*5680*/  MOV R5, 0x7f800000 ;  /* 0x7f80000000057802 */ /* 0x000fe20000000f00 */
[----:B------:R-:W-:Y:S01]  /*5690*/  FFMA R13, R14, -R13, 0.14084610342979431152 ;  /* 0x3e1039f60e0d7423 */ /* 0x000fe2000000080d */
[----:B------:R-:W-:Y:S01]  /*56a0*/  IMAD.MOV.U32 R9, RZ, RZ, 0x2f800000 ;  /* 0x2f800000ff097424 */ /* 0x000fe200078e00ff */
[----:B------:R-:W-:Y:S02]  /*56b0*/  FSETP.GEU.AND P2, PT, |R6|, 5.8789094863358348022e-39, PT ;  /* 0x004004020600780b */ /* 0x000fe40003f4e200 */
[----:B------:R-:W-:Y:S01]  /*56c0*/  FFMA R13, R14, R13, -0.12148627638816833496 ;  /* 0xbdf8cdcc0e0d7423 */ /* 0x000fe2000000000d */
[----:B------:R-:W-:-:S03]  /*56d0*/  FSETP.NEU.AND P1, PT, R4, RZ, PT ;  /* 0x000000ff0400720b */ /* 0x000fc60003f2d000 */
[----:B------:R-:W-:Y:S01]  /*56e0*/  FFMA R15, R14, R13, 0.13980610668659210205 ;  /* 0x3e0f29550e0f7423 */ /* 0x000fe2000000000d */
[----:B0-----:R-:W-:-:S03]  /*56f0*/  DFMA R12, -R10, R6, 1 ;  /* 0x3ff000000a0c742b */ /* 0x001fc60000000106 */
[----:B------:R-:W-:-:S04]  /*5700*/  FFMA R15, R14, R15, -0.16684235632419586182 ;  /* 0xbe2ad8b90e0f7423 */ /* 0x000fc8000000000f */
[----:B------:R-:W-:Y:S01]  /*5710*/  FFMA R15, R14, R15, 0.20012299716472625732 ;  /* 0x3e4ced0b0e0f7423 */ /* 0x000fe2000000000f */
[----:B------:R-:W-:-:S03]  /*5720*/  DFMA R12, R12, R12, R12 ;  /* 0x0000000c0c0c722b */ /* 0x000fc6000000000c */
[----:B------:R-:W-:-:S04]  /*5730*/  FFMA R15, R14, R15, -0.24999669194221496582 ;  /* 0xbe7fff220e0f7423 */ /* 0x000fc8000000000f */
[----:B------:R-:W-:Y:S01]  /*5740*/  FFMA R15, R14, R15, 0.33333182334899902344 ;  /* 0x3eaaaa780e0f7423 */ /* 0x000fe2000000000f */
[----:B------:R-:W-:-:S03]  /*5750*/  DFMA R12, R6, R12, R6 ;  /* 0x0000000c060c722b */ /* 0x000fc60000000006 */
[----:B------:R-:W-:-:S04]  /*5760*/  FFMA R15, R14, R15, -0.5 ;  /* 0xbf0000000e0f7423 */ /* 0x000fc8000000000f */
[----:B------:R-:W-:Y:S01]  /*5770*/  FMUL R15, R14, R15 ;  /* 0x0000000f0e0f7220 */ /* 0x000fe20000400000 */
[----:B------:R-:W-:-:S03]  /*5780*/  DFMA R6, -R10, R12, 1 ;  /* 0x3ff000000a06742b */ /* 0x000fc6000000010c */
[----:B------:R-:W-:-:S04]  /*5790*/  FFMA R15, R14, R15, R14 ;  /* 0x0000000f0e0f7223 */ /* 0x000fc8000000000e */
[----:B------:R-:W-:Y:S01]  /*57a0*/  FFMA R15, R2, 0.69314718246459960938, R15 ;  /* 0x3f317218020f7823 */ /* 0x000fe2000000000f */
[----:B------:R-:W-:Y:S01]  /*57b0*/  I2FP.F32.U32 R2, R8 ;  /* 0x0000000800027245 */ /* 0x000fe20000201000 */
[----:B------:R-:W-:Y:S01]  /*57c0*/  @P0 FFMA R15, R4, R5, +INF ;  /* 0x7f800000040f0423 */ /* 0x000fe20000000005 */
[----:B------:R-:W-:-:S03]  /*57d0*/  DFMA R12, R12, R6, R12 ;  /* 0x000000060c0c722b */ /* 0x000fc6000000000c */
[----:B------:R-:W-:Y:S01]  /*57e0*/  FFMA R2, R2, R9, 1.1641532182693481445e-10 ;  /* 0x2f00000002027423 */ /* 0x000fe20000000009 */
[----:B------:R-:W-:Y:S01]  /*57f0*/  FSEL R7, -R15, +INF , P1 ;  /* 0x7f8000000f077808 */ /* 0x000fe20000800100 */
[----:B------:R-:W-:Y:S06]  /*5800*/  @P2 BRA `(.L_x_47) ;  /* 0x0000000000202947 */ /* 0x000fec0003800000 */
[----:B------:R-:W-:Y:S01]  /*5810*/  LOP3.LUT R25, R11, 0x7fffffff, RZ, 0xc0, !PT ;  /* 0x7fffffff0b197812 */ /* 0x000fe200078ec0ff */
[----:B------:R-:W-:Y:S01]  /*5820*/  IMAD.MOV.U32 R16, RZ, RZ, R10 ;  /* 0x000000ffff107224 */ /* 0x000fe200078e000a */
[----:B------:R-:W-:Y:S01]  /*5830*/  MOV R24, 0x5870 ;  /* 0x0000587000187802 */ /* 0x000fe20000000f00 */
[----:B------:R-:W-:Y:S02]  /*5840*/  IMAD.MOV.U32 R17, RZ, RZ, R11 ;  /* 0x000000ffff117224 */ /* 0x000fe400078e000b */
[----:B------:R-:W-:-:S07]  /*5850*/  VIADD R25, R25, 0xfff00000 ;  /* 0xfff0000019197836 */ /* 0x000fce0000000000 */
[----:B------:R-:W-:Y:S05]  /*5860*/  CALL.REL.NOINC `($__internal_0_$__cuda_sm20_dblrcp_rn_slowpath_v3) ;  /* 0x0000001c00ac7944 */ /* 0x000fea0003c00000 */
[----:B------:R-:W-:Y:S02]  /*5870*/  IMAD.MOV.U32 R12, RZ, RZ, R20 ;  /* 0x000000ffff0c7224 */ /* 0x000fe400078e0014 */
[----:B------:R-:W-:-:S07]  /*5880*/  IMAD.MOV.U32 R13, RZ, RZ, R21 ;  /* 0x000000ffff0d7224 */ /* 0x000fce00078e0015 */
.L_x_47:
[----:B------:R-:W-:Y:S05]  /*5890*/  BSYNC.RECONVERGENT B1 ;  /* 0x0000000000017941 */ /* 0x000fea0003800200 */
.L_x_46:
[----:B------:R-:W0:Y:S01]  /*58a0*/  F2F.F32.F64 R5, R12 ;  /* 0x0000000c00057310 */ /* 0x000e220000301000 */
[----:B------:R-:W-:Y:S01]  /*58b0*/  FSETP.NEU.AND P0, PT, R2, 1, PT ;  /* 0x3f8000000200780b */ /* 0x000fe20003f0d000 */
[----:B------:R-:W-:Y:S01]  /*58c0*/  BSSY.RECONVERGENT B1, `(.L_x_48) ;  /* 0x0000052000017945 */ /* 0x000fe20003800200 */
[----:B------:R-:W-:Y:S02]  /*58d0*/  IMAD.MOV.U32 R4, RZ, RZ, 0x3f800000 ;  /* 0x3f800000ff047424 */ /* 0x000fe400078e00ff */
[----:B0-----:R-:W-:-:S13]  /*58e0*/  FSETP.EQ.OR P0, PT, R5, RZ, !P0 ;  /* 0x000000ff0500720b */ /* 0x001fda0004702400 */
[----:B------:R-:W-:Y:S05]  /*58f0*/  @P0 BRA `(.L_x_49) ;  /* 0x0000000400380947 */ /* 0x000fea0003800000 */
[----:B------:R-:W-:-:S04]  /*5900*/  FSETP.NAN.AND P0, PT, |R5|, |R5|, PT ;  /* 0x400000050500720b */ /* 0x000fc80003f08200 */
[----:B------:R-:W-:-:S13]  /*5910*/  FSETP.NUM.AND P0, PT, |R2|, |R2|, !P0 ;  /* 0x400000020200720b */ /* 0x000fda0004707200 */
[----:B------:R-:W-:Y:S01]  /*5920*/  @!P0 FADD R4, R2, R5 ;  /* 0x0000000502048221 */ /* 0x000fe20000000000 */
[----:B------:R-:W-:Y:S06]  /*5930*/  @!P0 BRA `(.L_x_49) ;  /* 0x0000000400288947 */ /* 0x000fec0003800000 */
[C---:B------:R-:W-:Y:S02]  /*5940*/  FSETP.NEU.AND P0, PT, |R2|.reuse, +INF , PT ;  /* 0x7f8000000200780b */ /* 0x040fe40003f0d200 */
[----:B------:R-:W-:-:S13]  /*5950*/  FSETP.NEU.AND P1, PT, R2, RZ, PT ;  /* 0x000000ff0200720b */ /* 0x000fda0003f2d000 */
[----:B------:R-:W-:Y:S05]  /*5960*/  @P0 BRA P1, `(.L_x_50) ;  /* 0x0000000000280947 */ /* 0x000fea0000800000 */
[C---:B------:R-:W-:Y:S01]  /*5970*/  FMUL R6, R5.reuse, 0.5 ;  /* 0x3f00000005067820 */ /* 0x040fe20000400000 */
[----:B------:R-:W-:-:S05]  /*5980*/  FSETP.GEU.AND P1, PT, R5, RZ, PT ;  /* 0x000000ff0500720b */ /* 0x000fca0003f2e000 */
[----:B------:R-:W0:Y:S02]  /*5990*/  FRND.TRUNC R6, R6 ;  /* 0x0000000600067307 */ /* 0x000e24000020d000 */
[----:B0-----:R-:W-:-:S04]  /*59a0*/  FADD R4, R6, R6 ;  /* 0x0000000606047221 */ /* 0x001fc80000000000 */
[----:B------:R-:W-:-:S05]  /*59b0*/  FADD R4, R5, -R4 ;  /* 0x8000000405047221 */ /* 0x000fca0000000000 */
[----:B------:R-:W-:Y:S01]  /*59c0*/  FSETP.NEU.AND P0, PT, |R4|, 1, PT ;  /* 0x3f8000000400780b */ /* 0x000fe20003f0d200 */
[----:B------:R-:W-:-:S05]  /*59d0*/  FADD R4, R2, R2 ;  /* 0x0000000202047221 */ /* 0x000fca0000000000 */
[----:B------:R-:W-:-:S07]  /*59e0*/  @!P1 LOP3.LUT R4, R4, 0x7f800000, RZ, 0x3c, !PT ;  /* 0x7f80000004049812 */ /* 0x000fce00078e3cff */
[----:B------:R-:W-:Y:S01]  /*59f0*/  @P0 LOP3.LUT R4, R4, 0x7fffffff, RZ, 0xc0, !PT ;  /* 0x7fffffff04040812 */ /* 0x000fe200078ec0ff */
[----:B------:R-:W-:Y:S06]  /*5a00*/  BRA `(.L_x_49) ;  /* 0x0000000000f47947 */ /* 0x000fec0003800000 */
.L_x_50:
[C---:B------:R-:W-:Y:S01]  /*5a10*/  FMUL R9, |R2|.reuse, 16777216 ;  /* 0x4b80000002097820 */ /* 0x040fe20000400200 */
[----:B------:R-:W-:Y:S02]  /*5a20*/  FSETP.GEU.AND P0, PT, |R2|, 1.175494350822287508e-38, PT ;  /* 0x008000000200780b */ /* 0x000fe40003f0e200 */
[----:B------:R-:W-:Y:S02]  /*5a30*/  MOV R12, 0x3a2c32e4 ;  /* 0x3a2c32e4000c7802 */ /* 0x000fe40000000f00 */
[----:B------:R-:W-:-:S05]  /*5a40*/  FSEL R9, R9, |R2|, !P0 ;  /* 0x4000000209097208 */ /* 0x000fca0004000000 */
[----:B------:R-:W-:-:S05]  /*5a50*/  VIADD R4, R9, 0xc0cafb0d ;  /* 0xc0cafb0d09047836 */ /* 0x000fca0000000000 */
[----:B------:R-:W-:-:S05]  /*5a60*/  LOP3.LUT R4, R4, 0xff800000, RZ, 0xc0, !PT ;  /* 0xff80000004047812 */ /* 0x000fca00078ec0ff */
[----:B------:R-:W-:Y:S01]  /*5a70*/  IMAD.IADD R9, R9, 0x1, -R4 ;  /* 0x0000000109097824 */ /* 0x000fe200078e0a04 */
[----:B------:R-:W-:-:S03]  /*5a80*/  I2FP.F32.S32 R4, R4 ;  /* 0x0000000400047245 */ /* 0x000fc60000201400 */
[C---:B------:R-:W-:Y:S01]  /*5a90*/  FADD R8, R9.reuse, 1 ;  /* 0x3f80000009087421 */ /* 0x040fe20000000000 */
[----:B------:R-:W-:Y:S01]  /*5aa0*/  FADD R6, R9, -1 ;  /* 0xbf80000009067421 */ /* 0x000fe20000000000 */
[----:B------:R-:W-:-:S03]  /*5ab0*/  FSEL R9, RZ, -24, P0 ;  /* 0xc1c00000ff097808 */ /* 0x000fc60000000000 */
[----:B------:R-:W-:Y:S01]  /*5ac0*/  FADD R11, R6, R6 ;  /* 0x00000006060b7221 */ /* 0x000fe20000000000 */
[----:B------:R-:W0:Y:S01]  /*5ad0*/  MUFU.RCP R8, R8 ;  /* 0x0000000800087308 */ /* 0x000e220000001000 */
[----:B------:R-:W-:Y:S02]  /*5ae0*/  FFMA R4, R4, 1.1920928955078125e-07, R9 ;  /* 0x3400000004047823 */ /* 0x000fe40000000009 */
[----:B0-----:R-:W-:-:S04]  /*5af0*/  FMUL R11, R8, R11 ;  /* 0x0000000b080b7220 */ /* 0x001fc80000400000 */
[----:B------:R-:W-:Y:S01]  /*5b00*/  FADD R10, R6, -R11 ;  /* 0x8000000b060a7221 */ /* 0x000fe20000000000 */
[CC--:B------:R-:W-:Y:S01]  /*5b10*/  FMUL R9, R11.reuse, R11.reuse ;  /* 0x0000000b0b097220 */ /* 0x0c0fe20000400000 */
[----:B------:R-:W-:Y:S02]  /*5b20*/  FFMA R15, R11, 1.4426950216293334961, R4 ;  /* 0x3fb8aa3b0b0f7823 */ /* 0x000fe40000000004 */
[----:B------:R-:W-:Y:S01]  /*5b30*/  FADD R13, R10, R10 ;  /* 0x0000000a0a0d7221 */ /* 0x000fe20000000000 */
[C---:B------:R-:W-:Y:S01]  /*5b40*/  FFMA R10, R9.reuse, R12, 0.0032181653659790754318 ;  /* 0x3b52e7db090a7423 */ /* 0x040fe2000000000c */
        /* <DEDUP_REMOVED lines=12> */
[----:B------:R-:W-:-:S03]  /*5c10*/  IMAD.MOV.U32 R11, RZ, RZ, 0x391fcb8e ;  /* 0x391fcb8eff0b7424 */ /* 0x000fc600078e00ff */
[----:B------:R-:W-:-:S04]  /*5c20*/  FADD R4, R15, R10 ;  /* 0x0000000a0f047221 */ /* 0x000fc80000000000 */
[----:B------:R-:W-:Y:S01]  /*5c30*/  FMUL R6, R5, R4 ;  /* 0x0000000405067220 */ /* 0x000fe20000400000 */
[----:B------:R-:W-:-:S03]  /*5c40*/  FADD R15, -R15, R4 ;  /* 0x000000040f0f7221 */ /* 0x000fc60000000100 */
[----:B------:R-:W0:Y:S01]  /*5c50*/  FRND R9, R6 ;  /* 0x0000000600097307 */ /* 0x000e220000201000 */
[----:B------:R-:W-:Y:S01]  /*5c60*/  FADD R15, R10, -R15 ;  /* 0x8000000f0a0f7221 */ /* 0x000fe20000000000 */
[C---:B------:R-:W-:Y:S01]  /*5c70*/  FFMA R4, R5.reuse, R4, -R6 ;  /* 0x0000000405047223 */ /* 0x040fe20000000806 */
[C---:B------:R-:W-:Y:S02]  /*5c80*/  FSETP.GT.AND P1, PT, |R6|.reuse, 152, PT ;  /* 0x431800000600780b */ /* 0x040fe40003f24200 */
[C---:B------:R-:W-:Y:S01]  /*5c90*/  FSETP.GEU.AND P2, PT, R6.reuse, RZ, PT ;  /* 0x000000ff0600720b */ /* 0x040fe20003f4e000 */
[----:B------:R-:W-:Y:S01]  /*5ca0*/  FFMA R15, R5, R15, R4 ;  /* 0x0000000f050f7223 */ /* 0x000fe20000000004 */
[----:B0-----:R-:W-:Y:S01]  /*5cb0*/  FADD R4, R6, -R9 ;  /* 0x8000000906047221 */ /* 0x001fe20000000000 */
[----:B------:R-:W-:-:S03]  /*5cc0*/  FSETP.GT.AND P0, PT, R9, RZ, PT ;  /* 0x000000ff0900720b */ /* 0x000fc60003f04000 */
[----:B------:R-:W-:Y:S01]  /*5cd0*/  FADD R4, R4, R15 ;  /* 0x0000000f04047221 */ /* 0x000fe20000000000 */
[----:B------:R-:W-:Y:S02]  /*5ce0*/  SEL R8, RZ, 0x83000000, P0 ;  /* 0x83000000ff087807 */ /* 0x000fe40000000000 */
[----:B------:R-:W-:Y:S01]  /*5cf0*/  FSETP.NEU.AND P0, PT, R2, -1, PT ;  /* 0xbf8000000200780b */ /* 0x000fe20003f0d000 */
[----:B------:R-:W-:Y:S02]  /*5d00*/  FFMA R11, R4, R11, 0.0013391353422775864601 ;  /* 0x3aaf85ed040b7423 */ /* 0x000fe4000000000b */
[----:B------:R-:W-:Y:S02]  /*5d10*/  VIADD R2, R8, 0x7f000000 ;  /* 0x7f00000008027836 */ /* 0x000fe40000000000 */
[C---:B------:R-:W-:Y:S02]  /*5d20*/  FFMA R13, R4.reuse, R11, 0.0096188392490148544312 ;  /* 0x3c1d9856040d7423 */ /* 0x040fe4000000000b */
[----:B------:R-:W0:Y:S02]  /*5d30*/  F2I.NTZ R11, R6 ;  /* 0x00000006000b7305 */ /* 0x000e240000203100 */
[----:B------:R-:W-:-:S04]  /*5d40*/  FFMA R13, R4, R13, 0.055503588169813156128 ;  /* 0x3d6357bb040d7423 */ /* 0x000fc8000000000d */
[----:B------:R-:W-:-:S04]  /*5d50*/  FFMA R13, R4, R13, 0.24022644758224487305 ;  /* 0x3e75fdec040d7423 */ /* 0x000fc8000000000d */
[----:B------:R-:W-:-:S04]  /*5d60*/  FFMA R13, R4, R13, 0.69314718246459960938 ;  /* 0x3f317218040d7423 */ /* 0x000fc8000000000d */
[----:B------:R-:W-:Y:S01]  /*5d70*/  FFMA R13, R4, R13, 1 ;  /* 0x3f800000040d7423 */ /* 0x000fe2000000000d */
[----:B0-----:R-:W-:Y:S01]  /*5d80*/  IMAD R11, R11, 0x800000, -R8 ;  /* 0x008000000b0b7824 */ /* 0x001fe200078e0a08 */
[----:B------:R-:W-:Y:S02]  /*5d90*/  FSEL R4, RZ, +INF , !P2 ;  /* 0x7f800000ff047808 */ /* 0x000fe40005000000 */
[----:B------:R-:W-:-:S04]  /*5da0*/  FMUL R2, R2, R13 ;  /* 0x0000000d02027220 */ /* 0x000fc80000400000 */
[----:B------:R-:W-:Y:S01]  /*5db0*/  @!P1 FMUL R4, R11, R2 ;  /* 0x000000020b049220 */ /* 0x000fe20000400000 */
[----:B------:R-:W-:-:S04]  /*5dc0*/  FSETP.NEU.AND P1, PT, |R5|, +INF , PT ;  /* 0x7f8000000500780b */ /* 0x000fc80003f2d200 */
[----:B------:R-:W-:-:S09]  /*5dd0*/  @!P0 FSEL R4, R4, 1, P1 ;  /* 0x3f80000004048808 */ /* 0x000fd20000800000 */
.L_x_49:
[----:B------:R-:W-:Y:S05]  /*5de0*/  BSYNC.RECONVERGENT B1 ;  /* 0x0000000000017941 */ /* 0x000fea0003800200 */
.L_x_48:
[----:B------:R-:W-:-:S13]  /*5df0*/  FSETP.GTU.AND P0, PT, R4, R7, PT ;  /* 0x000000070400720b */ /* 0x000fda0003f0c000 */
[----:B------:R-:W-:Y:S05]  /*5e00*/  @!P0 BRA `(.L_x_42) ;  /* 0x0000001800288947 */ /* 0x000fea0003800000 */
.L_x_43:
[----:B------:R-:W-:Y:S01]  /*5e10*/  IMAD.MOV.U32 R7, RZ, RZ, RZ ;  /* 0x000000ffff077224 */ /* 0x000fe200078e00ff */
[----:B------:R-:W-:Y:S06]  /*5e20*/  BRA `(.L_x_42) ;  /* 0x0000001800207947 */ /* 0x000fec0003800000 */
.L_x_33:
[----:B------:R-:W-:-:S13]  /*5e30*/  FSETP.GEU.AND P0, PT, R15, 2.5, PT ;  /* 0x402000000f00780b */ /* 0x000fda0003f0e000 */
[----:B------:R-:W-:Y:S05]  /*5e40*/  @P0 BRA `(.L_x_51) ;  /* 0x0000000800a80947 */ /* 0x000fea0003800000 */
[C---:B0-----:R-:W-:Y:S01]  /*5e50*/  FMUL R13, R15.reuse, 6 ;  /* 0x40c000000f0d7820 */ /* 0x041fe20000400000 */
[----:B------:R-:W-:Y:S01]  /*5e60*/  UMOV UR4, 0x3f800000 ;  /* 0x3f80000000047882 */ /* 0x000fe20000000000 */
[----:B------:R-:W-:Y:S01]  /*5e70*/  BSSY.RECONVERGENT B3, `(.L_x_52) ;  /* 0x000000f000037945 */ /* 0x000fe20003800200 */
[----:B------:R-:W-:Y:S01]  /*5e80*/  IMAD.U32 R14, RZ, RZ, UR4 ;  /* 0x00000004ff0e7e24 */ /* 0x000fe2000f8e00ff */
[----:B------:R-:W0:Y:S01]  /*5e90*/  MUFU.RCP R7, R13 ;  /* 0x0000000d00077308 */ /* 0x000e220000001000 */
[----:B------:R-:W-:-:S07]  /*5ea0*/  FADD R9, R15, -1 ;  /* 0xbf8000000f097421 */ /* 0x000fce0000000000 */
[----:B------:R-:W1:Y:S01]  /*5eb0*/  FCHK P0, -R14, R13 ;  /* 0x0000000d0e007302 */ /* 0x000e620000000100 */
[----:B0-----:R-:W-:-:S04]  /*5ec0*/  FFMA R10, -R13, R7, 1 ;  /* 0x3f8000000d0a7423 */ /* 0x001fc80000000107 */
[----:B------:R-:W-:-:S04]  /*5ed0*/  FFMA R7, R7, R10, R7 ;  /* 0x0000000a07077223 */ /* 0x000fc80000000007 */
[----:B------:R-:W-:-:S04]  /*5ee0*/  FFMA R10, R7, -1, RZ ;  /* 0xbf800000070a7823 */ /* 0x000fc800000000ff */
[----:B--2---:R-:W-:-:S04]  /*5ef0*/  FFMA R11, -R13, R10, -1 ;  /* 0xbf8000000d0b7423 */ /* 0x004fc8000000010a */
[----:B------:R-:W-:Y:S01]  /*5f00*/  FFMA R12, R7, R11, R10 ;  /* 0x0000000b070c7223 */ /* 0x000fe2000000000a */
[----:B-1----:R-:W-:Y:S06]  /*5f10*/  @!P0 BRA `(.L_x_53) ;  /* 0x0000000000108947 */ /* 0x002fec0003800000 */
[----:B------:R-:W-:Y:S01]  /*5f20*/  IMAD.MOV.U32 R12, RZ, RZ, -0x40800000 ;  /* 0xbf800000ff0c7424 */ /* 0x000fe200078e00ff */
[----:B------:R-:W-:-:S07]  /*5f30*/  MOV R16, 0x5f50 ;  /* 0x00005f5000107802 */ /* 0x000fce0000000f00 */
[----:B------:R-:W-:Y:S05]  /*5f40*/  CALL.REL.NOINC `($__internal_5_$__cuda_sm3x_div_rn_noftz_f32_slowpath) ;  /* 0x0000002400d87944 */ /* 0x000fea0003c00000 */
[----:B------:R-:W-:-:S07]  /*5f50*/  IMAD.MOV.U32 R12, RZ, RZ, R18 ;  /* 0x000000ffff0c7224 */ /* 0x000fce00078e0012 */
.L_x_53:
[----:B------:R-:W-:Y:S05]  /*5f60*/  BSYNC.RECONVERGENT B3 ;  /* 0x0000000000037941 */ /* 0x000fea0003800200 */
.L_x_52:
[----:B------:R-:W0:Y:S01]  /*5f70*/  MUFU.RCP R10, R9 ;  /* 0x00000009000a7308 */ /* 0x000e220000001000 */
[----:B------:R-:W-:Y:S01]  /*5f80*/  FADD R12, R15, R12 ;  /* 0x0000000c0f0c7221 */ /* 0x000fe20000000000 */
        /* <DEDUP_REMOVED lines=10> */
[----:B------:R-:W-:Y:S05]  /*6030*/  CALL.REL.NOINC `($__internal_5_$__cuda_sm3x_div_rn_noftz_f32_slowpath) ;  /* 0x00000024009c7944 */ /* 0x000fea0003c00000 */
[----:B------:R-:W-:-:S07]  /*6040*/  IMAD.MOV.U32 R10, RZ, RZ, R18 ;  /* 0x000000ffff0a7224 */ /* 0x000fce00078e0012 */
.L_x_55:
[----:B------:R-:W-:Y:S05]  /*6050*/  BSYNC.RECONVERGENT B3 ;  /* 0x0000000000037941 */ /* 0x000fea0003800200 */
.L_x_54:
[----:B------:R-:W0:Y:S01]  /*6060*/  MUFU.RCP R12, R9 ;  /* 0x00000009000c7308 */ /* 0x000e220000001000 */
[----:B------:R-:W-:Y:S01]  /*6070*/  UMOV UR4, 0x40000000 ;  /* 0x4000000000047882 */ /* 0x000fe20000000000 */
[----:B------:R-:W-:Y:S01]  /*6080*/  BSSY.RECONVERGENT B3, `(.L_x_56) ;  /* 0x000000e000037945 */ /* 0x000fe20003800200 */
[----:B------:R-:W-:-:S05]  /*6090*/  MOV R14, UR4 ;  /* 0x00000004000e7c02 */ /* 0x000fca0008000f00 */
[----:B------:R-:W1:Y:S01]  /*60a0*/  FCHK P0, R14, R9 ;  /* 0x000000090e007302 */ /* 0x000e620000000000 */
[----:B0-----:R-:W-:-:S04]  /*60b0*/  FFMA R7, -R9, R12, 1 ;  /* 0x3f80000009077423 */ /* 0x001fc8000000010c */
[----:B------:R-:W-:-:S04]  /*60c0*/  FFMA R7, R12, R7, R12 ;  /* 0x000000070c077223 */ /* 0x000fc8000000000c */
[----:B------:R-:W-:-:S04]  /*60d0*/  FFMA R12, R7, 2, RZ ;  /* 0x40000000070c7823 */ /* 0x000fc800000000ff */
[----:B------:R-:W-:-:S04]  /*60e0*/  FFMA R11, -R9, R12, 2 ;  /* 0x40000000090b7423 */ /* 0x000fc8000000010c */
[----:B------:R-:W-:Y:S01]  /*60f0*/  FFMA R11, R7, R11, R12 ;  /* 0x0000000b070b7223 */ /* 0x000fe2000000000c */
[----:B-1----:R-:W-:Y:S06]  /*6100*/  @!P0 BRA `(.L_x_57) ;  /* 0x0000000000148947 */ /* 0x002fec0003800000 */
[----:B------:R-:W-:Y:S01]  /*6110*/  IMAD.MOV.U32 R12, RZ, RZ, 0x40000000 ;  /* 0x40000000ff0c7424 */ /* 0x000fe200078e00ff */
[----:B------:R-:W-:Y:S01]  /*6120*/  MOV R16, 0x6150 ;  /* 0x0000615000107802 */ /* 0x000fe20000000f00 */
[----:B------:R-:W-:-:S07]  /*6130*/  IMAD.MOV.U32 R13, RZ, RZ, R9 ;  /* 0x000000ffff0d7224 */ /* 0x000fce00078e0009 */
[----:B------:R-:W-:Y:S05]  /*6140*/  CALL.REL.NOINC `($__internal_5_$__cuda_sm3x_div_rn_noftz_f32_slowpath) ;  /* 0x0000002400587944 */ /* 0x000fea0003c00000 */
[----:B------:R-:W-:-:S07]  /*6150*/  IMAD.MOV.U32 R11, RZ, RZ, R18 ;  /* 0x000000ffff0b7224 */ /* 0x000fce00078e0012 */
.L_x_57:
[----:B------:R-:W-:Y:S05]  /*6160*/  BSYNC.RECONVERGENT B3 ;  /* 0x0000000000037941 */ /* 0x000fea0003800200 */
.L_x_56:
[----:B------:R-:W-:Y:S01]  /*6170*/  BSSY.RECONVERGENT B3, `(.L_x_58) ;  /* 0x0000075000037945 */ /* 0x000fe20003800200 */
[----:B------:R-:W-:-:S07]  /*6180*/  FADD R7, R11, 2 ;  /* 0x400000000b077421 */ /* 0x000fce0000000000 */
.L_x_65:
[----:B------:R-:W-:Y:S01]  /*6190*/  SHF.R.U32.HI R12, RZ, 0x2, R29 ;  /* 0x00000002ff0c7819 */ /* 0x000fe2000001161d */
[----:B------:R-:W-:Y:S01]  /*61a0*/  IMAD.SHL.U32 R14, R4, 0x10, RZ ;  /* 0x00000010040e7824 */ /* 0x000fe200078e00ff */
[----:B------:R-:W-:Y:S01]  /*61b0*/  SHF.R.U32.HI R15, RZ, 0x2, R2 ;  /* 0x00000002ff0f7819 */ /* 0x000fe20000011602 */
[----:B------:R-:W-:Y:S01]  /*61c0*/  BSSY.RECONVERGENT B4, `(.L_x_59) ;  /* 0x0000022000047945 */ /* 0x000fe20003800200 */
[----:B------:R-:W-:Y:S01]  /*61d0*/  LOP3.LUT R12, R12, R29, RZ, 0x3c, !PT ;  /* 0x0000001d0c0c7212 */ /* 0x000fe200078e3cff */
[----:B------:R-:W-:Y:S01]  /*61e0*/  IMAD.MOV.U32 R29, RZ, RZ, R6 ;  /* 0x000000ffff1d7224 */ /* 0x000fe200078e0006 */
[----:B------:R-:W-:Y:S01]  /*61f0*/  LOP3.LUT R15, R15, R2, RZ, 0x3c, !PT ;  /* 0x000000020f0f7212 */ /* 0x000fe200078e3cff */
[----:B------:R-:W-:Y:S02]  /*6200*/  IMAD.MOV.U32 R6, RZ, RZ, R4 ;  /* 0x000000ffff067224 */ /* 0x000fe400078e0004 */
[----:B------:R-:W-:-:S05]  /*6210*/  IMAD.SHL.U32 R13, R12, 0x2, RZ ;  /* 0x000000020c0d7824 */ /* 0x000fca00078e00ff */
[----:B------:R-:W-:Y:S01]  /*6220*/  LOP3.LUT R13, R12, R13, R14, 0x96, !PT ;  /* 0x0000000d0c0d7212 */ /* 0x000fe200078e960e */
[----:B------:R-:W-:Y:S02]  /*6230*/  IMAD.MOV.U32 R14, RZ, RZ, R5 ;  /* 0x000000ffff0e7224 */ /* 0x000fe400078e0005 */
[----:B------:R-:W-:Y:S01]  /*6240*/  IMAD.SHL.U32 R12, R15, 0x2, RZ ;  /* 0x000000020f0c7824 */ /* 0x000fe200078e00ff */
[----:B------:R-:W-:Y:S01]  /*6250*/  LOP3.LUT R5, R13, R4, RZ, 0x3c, !PT ;  /* 0x000000040d057212 */ /* 0x000fe200078e3cff */
[----:B------:R-:W-:-:S04]  /*6260*/  IMAD.MOV.U32 R13, RZ, RZ, 0x2f800000 ;  /* 0x2f800000ff0d7424 */ /* 0x000fc800078e00ff */
[----:B------:R-:W-:-:S05]  /*6270*/  IMAD.SHL.U32 R2, R5, 0x10, RZ ;  /* 0x0000001005027824 */ /* 0x000fca00078e00ff */
[----:B------:R-:W-:Y:S02]  /*6280*/  LOP3.LUT R12, R15, R12, R2, 0x96, !PT ;  /* 0x0000000c0f0c7212 */ /* 0x000fe400078e9602 */
[C---:B------:R-:W-:Y:S01]  /*6290*/  IADD3 R2, PT, PT, R8.reuse, 0x587c5, R5 ;  /* 0x000587c508027810 */ /* 0x040fe20007ffe005 */
[----:B------:R-:W-:Y:S01]  /*62a0*/  VIADD R8, R8, 0xb0f8a ;  /* 0x000b0f8a08087836 */ /* 0x000fe20000000000 */
[----:B------:R-:W-:Y:S02]  /*62b0*/  LOP3.LUT R17, R12, R5, RZ, 0x3c, !PT ;  /* 0x000000050c117212 */ /* 0x000fe400078e3cff */
[----:B------:R-:W-:Y:S02]  /*62c0*/  I2FP.F32.U32 R2, R2 ;  /* 0x0000000200027245 */ /* 0x000fe40000201000 */
[----:B------:R-:W-:Y:S01]  /*62d0*/  IADD3 R12, PT, PT, R8, R17, RZ ;  /* 0x00000011080c7210 */ /* 0x000fe20007ffe0ff */
[----:B------:R-:W-:-:S03]  /*62e0*/  IMAD.MOV.U32 R4, RZ, RZ, R17 ;  /* 0x000000ffff047224 */ /* 0x000fc600078e0011 */
[----:B------:R-:W-:-:S05]  /*62f0*/  I2FP.F32.U32 R12, R12 ;  /* 0x0000000c000c7245 */ /* 0x000fca0000201000 */
[-C--:B------:R-:W-:Y:S01]  /*6300*/  FFMA R15, R12, R13.reuse, 1.1641532182693481445e-10 ;  /* 0x2f0000000c0f7423 */ /* 0x080fe2000000000d */
[----:B------:R-:W-:-:S03]  /*6310*/  FFMA R13, R2, R13, 1.1641532182693481445e-10 ;  /* 0x2f000000020d7423 */ /* 0x000fc6000000000d */
[----:B------:R-:W0:Y:S01]  /*6320*/  MUFU.RCP R16, R15 ;  /* 0x0000000f00107308 */ /* 0x000e220000001000 */
[----:B------:R-:W-:-:S07]  /*6330*/  FMUL R12, R13, R10 ;  /* 0x0000000a0d0c7220 */ /* 0x000fce0000400000 */
        /* <DEDUP_REMOVED lines=10> */
.L_x_60:
[----:B------:R-:W-:Y:S05]  /*63e0*/  BSYNC.RECONVERGENT B4 ;  /* 0x0000000000047941 */ /* 0x000fea0003800200 */
.L_x_59:
[----:B------:R-:W-:Y:S01]  /*63f0*/  VIADD R2, R18, 0x1800000 ;  /* 0x0180000012027836 */ /* 0x000fe20000000000 */
[----:B------:R-:W-:Y:S04]  /*6400*/  BSSY.RECONVERGENT B1, `(.L_x_61) ;  /* 0x000000d000017945 */ /* 0x000fe80003800200 */
[----:B------:R-:W-:-:S04]  /*6410*/  LOP3.LUT R2, R2, 0x7f800000, RZ, 0xc0, !PT ;  /* 0x7f80000002027812 */ /* 0x000fc800078ec0ff */
[----:B------:R-:W-:-:S13]  /*6420*/  ISETP.GT.U32.AND P0, PT, R2, 0x1ffffff, PT ;  /* 0x01ffffff0200780c */ /* 0x000fda0003f04070 */
[----:B------:R-:W-:Y:S05]  /*6430*/  @P0 BRA `(.L_x_62) ;  /* 0x0000000000140947 */ /* 0x000fea0003800000 */
[----:B------:R-:W-:Y:S01]  /*6440*/  IMAD.MOV.U32 R12, RZ, RZ, R18 ;  /* 0x000000ffff0c7224 */ /* 0x000fe200078e0012 */
[----:B------:R-:W-:-:S07]  /*6450*/  MOV R16, 0x6470 ;  /* 0x0000647000107802 */ /* 0x000fce0000000f00 */
[----:B------:R-:W-:Y:S05]  /*6460*/  CALL.REL.NOINC `($__internal_3_$__cuda_sm20_rcp_rn_f32_slowpath) ;  /* 0x0000001c00647944 */ /* 0x000fea0003c00000 */
[----:B------:R-:W-:Y:S01]  /*6470*/  IMAD.MOV.U32 R13, RZ, RZ, R17 ;  /* 0x000000ffff0d7224 */ /* 0x000fe200078e0011 */
[----:B------:R-:W-:Y:S06]  /*6480*/  BRA `(.L_x_63) ;  /* 0x0000000000107947 */ /* 0x000fec0003800000 */
.L_x_62:
[----:B------:R-:W0:Y:S02]  /*6490*/  MUFU.RCP R13, R18 ;  /* 0x00000012000d7308 */ /* 0x000e240000001000 */
[----:B0-----:R-:W-:-:S04]  /*64a0*/  FFMA R2, R13, R18, -1 ;  /* 0xbf8000000d027423 */ /* 0x001fc80000000012 */
[----:B------:R-:W-:-:S04]  /*64b0*/  FADD.FTZ R2, -R2, -RZ ;  /* 0x800000ff02027221 */ /* 0x000fc80000010100 */
[----:B------:R-:W-:-:S07]  /*64c0*/  FFMA R13, R13, R2, R13 ;  /* 0x000000020d0d7223 */ /* 0x000fce000000000d */
.L_x_63:
[----:B------:R-:W-:Y:S05]  /*64d0*/  BSYNC.RECONVERGENT B1 ;  /* 0x0000000000017941 */ /* 0x000fea0003800200 */
.L_x_61:
[----:B------:R-:W-:-:S04]  /*64e0*/  FADD R2, R13, R18 ;  /* 0x000000120d027221 */ /* 0x000fc80000000000 */
[----:B------:R-:W-:-:S04]  /*64f0*/  FADD R2, -R7, R2 ;  /* 0x0000000207027221 */ /* 0x000fc80000000100 */
[----:B------:R-:W-:-:S05]  /*6500*/  FFMA R2, R15, R11, R2 ;  /* 0x0000000b0f027223 */ /* 0x000fca0000000002 */
[----:B------:R-:W-:-:S13]  /*6510*/  FSETP.GTU.AND P0, PT, R2, RZ, PT ;  /* 0x000000ff0200720b */ /* 0x000fda0003f0c000 */
[----:B------:R-:W-:Y:S05]  /*6520*/  @!P0 BRA `(.L_x_64) ;  /* 0x0000000000e48947 */ /* 0x000fea0003800000 */
[----:B------:R-:W-:Y:S01]  /*6530*/  FSETP.GEU.AND P0, PT, R15, 1.175494350822287508e-38, PT ;  /* 0x008000000f00780b */ /* 0x000fe20003f0e000 */
[C---:B------:R-:W-:Y:S01]  /*6540*/  FMUL R13, R18.reuse, 8388608 ;  /* 0x4b000000120d7820 */ /* 0x040fe20000400000 */
[----:B------:R-:W-:Y:S01]  /*6550*/  FSETP.GEU.AND P1, PT, R18, 1.175494350822287508e-38, PT ;  /* 0x008000001200780b */ /* 0x000fe20003f2e000 */
[----:B------:R-:W-:-:S03]  /*6560*/  IMAD.MOV.U32 R19, RZ, RZ, 0x3e055027 ;  /* 0x3e055027ff137424 */ /* 0x000fc600078e00ff */
[----:B------:R-:W-:Y:S02]  /*6570*/  FSEL R2, R13, R18, !P1 ;  /* 0x000000120d027208 */ /* 0x000fe40004800000 */
[----:B------:R-:W-:Y:S02]  /*6580*/  FSEL R21, RZ, -23, P1 ;  /* 0xc1b80000ff157808 */ /* 0x000fe40000800000 */
[C---:B------:R-:W-:Y:S02]  /*6590*/  IADD3 R17, PT, PT, R2.reuse, -0x3f2aaaab, RZ ;  /* 0xc0d5555502117810 */ /* 0x040fe40007ffe0ff */
[----:B------:R-:W-:Y:S01]  /*65a0*/  ISETP.GT.U32.AND P1, PT, R2, 0x7f7fffff, PT ;  /* 0x7f7fffff0200780c */ /* 0x000fe20003f24070 */
[----:B------:R-:W-:Y:S01]  /*65b0*/  @!P0 FMUL R15, R15, 8388608 ;  /* 0x4b0000000f0f8820 */ /* 0x000fe20000400000 */
[----:B------:R-:W-:-:S03]  /*65c0*/  LOP3.LUT R17, R17, 0xff800000, RZ, 0xc0, !PT ;  /* 0xff80000011117812 */ /* 0x000fc600078ec0ff */
[C---:B------:R-:W-:Y:S01]  /*65d0*/  VIADD R16, R15.reuse, 0xc0d55555 ;  /* 0xc0d555550f107836 */ /* 0x040fe20000000000 */
[----:B------:R-:W-:Y:S01]  /*65e0*/  I2FP.F32.S32 R22, R17 ;  /* 0x0000001100167245 */ /* 0x000fe20000201400 */
[----:B------:R-:W-:Y:S01]  /*65f0*/  IMAD.IADD R12, R2, 0x1, -R17 ;  /* 0x00000001020c7824 */ /* 0x000fe200078e0a11 */
[----:B------:R-:W-:Y:S01]  /*6600*/  FSETP.NEU.AND P2, PT, R15, RZ, PT ;  /* 0x000000ff0f00720b */ /* 0x000fe20003f4d000 */
[----:B------:R-:W-:Y:S01]  /*6610*/  IMAD.MOV.U32 R17, RZ, RZ, 0x7f800000 ;  /* 0x7f800000ff117424 */ /* 0x000fe200078e00ff */
[----:B------:R-:W-:Y:S01]  /*6620*/  LOP3.LUT R16, R16, 0xff800000, RZ, 0xc0, !PT ;  /* 0xff80000010107812 */ /* 0x000fe200078ec0ff */
[----:B------:R-:W-:Y:S01]  /*6630*/  FADD R12, R12, -1 ;  /* 0xbf8000000c0c7421 */ /* 0x000fe20000000000 */
[----:B------:R-:W-:-:S03]  /*6640*/  FFMA R21, R22, 1.1920928955078125e-07, R21 ;  /* 0x3400000016157823 */ /* 0x000fc60000000015 */
[----:B------:R-:W-:Y:S01]  /*6650*/  IMAD.IADD R13, R15, 0x1, -R16 ;  /* 0x000000010f0d7824 */ /* 0x000fe200078e0a10 */
[----:B------:R-:W-:-:S03]  /*6660*/  I2FP.F32.S32 R16, R16 ;  /* 0x0000001000107245 */ /* 0x000fc60000201400 */
[----:B------:R-:W-:-:S04]  /*6670*/  FADD R13, R13, -1 ;  /* 0xbf8000000d0d7421 */ /* 0x000fc80000000000 */
[-C--:B------:R-:W-:Y:S01]  /*6680*/  FFMA R20, R13, -R19.reuse, 0.14084610342979431152 ;  /* 0x3e1039f60d147423 */ /* 0x080fe20000000813 */
[----:B------:R-:W-:-:S03]  /*6690*/  FFMA R19, R12, -R19, 0.14084610342979431152 ;  /* 0x3e1039f60c137423 */ /* 0x000fc60000000813 */
[----:B------:R-:W-:Y:S01]  /*66a0*/  FFMA R20, R13, R20, -0.12148627638816833496 ;  /* 0xbdf8cdcc0d147423 */ /* 0x000fe20000000014 */
[----:B------:R-:W-:-:S03]  /*66b0*/  FFMA R19, R12, R19, -0.12148627638816833496 ;  /* 0xbdf8cdcc0c137423 */ /* 0x000fc60000000013 */
[----:B------:R-:W-:Y:S01]  /*66c0*/  FFMA R20, R13, R20, 0.13980610668659210205 ;  /* 0x3e0f29550d147423 */ /* 0x000fe20000000014 */
[----:B------:R-:W-:-:S03]  /*66d0*/  FFMA R19, R12, R19, 0.13980610668659210205 ;  /* 0x3e0f29550c137423 */ /* 0x000fc60000000013 */
[----:B------:R-:W-:Y:S01]  /*66e0*/  FFMA R20, R13, R20, -0.16684235632419586182 ;  /* 0xbe2ad8b90d147423 */ /* 0x000fe20000000014 */
[----:B------:R-:W-:-:S03]  /*66f0*/  FFMA R19, R12, R19, -0.16684235632419586182 ;  /* 0xbe2ad8b90c137423 */ /* 0x000fc60000000013 */
[----:B------:R-:W-:Y:S01]  /*6700*/  FFMA R20, R13, R20, 0.20012299716472625732 ;  /* 0x3e4ced0b0d147423 */ /* 0x000fe20000000014 */
[----:B------:R-:W-:-:S03]  /*6710*/  FFMA R19, R12, R19, 0.20012299716472625732 ;  /* 0x3e4ced0b0c137423 */ /* 0x000fc60000000013 */
[C---:B------:R-:W-:Y:S01]  /*6720*/  FFMA R20, R13.reuse, R20, -0.24999669194221496582 ;  /* 0xbe7fff220d147423 */ /* 0x040fe20000000014 */
[C---:B------:R-:W-:Y:S01]  /*6730*/  FFMA R23, R12.reuse, R19, -0.24999669194221496582 ;  /* 0xbe7fff220c177423 */ /* 0x040fe20000000013 */
[----:B------:R-:W-:Y:S02]  /*6740*/  FSEL R19, RZ, -23, P0 ;  /* 0xc1b80000ff137808 */ /* 0x000fe40000000000 */
[----:B------:R-:W-:Y:S01]  /*6750*/  FFMA R20, R13, R20, 0.33333182334899902344 ;  /* 0x3eaaaa780d147423 */ /* 0x000fe20000000014 */
[----:B------:R-:W-:Y:S01]  /*6760*/  FFMA R23, R12, R23, 0.33333182334899902344 ;  /* 0x3eaaaa780c177423 */ /* 0x000fe20000000017 */
[----:B------:R-:W-:Y:S01]  /*6770*/  ISETP.GT.U32.AND P0, PT, R15, 0x7f7fffff, PT ;  /* 0x7f7fffff0f00780c */ /* 0x000fe20003f04070 */
[----:B------:R-:W-:Y:S01]  /*6780*/  FFMA R16, R16, 1.1920928955078125e-07, R19 ;  /* 0x3400000010107823 */ /* 0x000fe20000000013 */
[----:B------:R-:W-:Y:S01]  /*6790*/  FFMA R20, R13, R20, -0.5 ;  /* 0xbf0000000d147423 */ /* 0x000fe20000000014 */
[----:B------:R-:W-:-:S03]  /*67a0*/  FFMA R23, R12, R23, -0.5 ;  /* 0xbf0000000c177423 */ /* 0x000fc60000000017 */
[----:B------:R-:W-:Y:S01]  /*67b0*/  FMUL R20, R13, R20 ;  /* 0x000000140d147220 */ /* 0x000fe20000400000 */
[----:B------:R-:W-:-:S03]  /*67c0*/  FMUL R23, R12, R23 ;  /* 0x000000170c177220 */ /* 0x000fc60000400000 */
[----:B------:R-:W-:Y:S01]  /*67d0*/  FFMA R13, R13, R20, R13 ;  /* 0x000000140d0d7223 */ /* 0x000fe2000000000d */
[----:B------:R-:W-:-:S03]  /*67e0*/  FFMA R12, R12, R23, R12 ;  /* 0x000000170c0c7223 */ /* 0x000fc6000000000c */
[----:B------:R-:W-:Y:S01]  /*67f0*/  FFMA R13, R16, 0.69314718246459960938, R13 ;  /* 0x3f317218100d7823 */ /* 0x000fe2000000000d */
[----:B------:R-:W-:Y:S01]  /*6800*/  FFMA R12, R21, 0.69314718246459960938, R12 ;  /* 0x3f317218150c7823 */ /* 0x000fe2000000000c */
[-C--:B------:R-:W-:Y:S01]  /*6810*/  @P0 FFMA R13, R15, R17.reuse, +INF ;  /* 0x7f8000000f0d0423 */ /* 0x080fe20000000011 */
[C---:B------:R-:W-:Y:S01]  /*6820*/  @P1 FFMA R12, R2.reuse, R17, +INF ;  /* 0x7f800000020c1423 */ /* 0x040fe20000000011 */
[----:B------:R-:W-:-:S03]  /*6830*/  FSETP.NEU.AND P0, PT, R2, RZ, PT ;  /* 0x000000ff0200720b */ /* 0x000fc60003f0d000 */
[----:B------:R-:W-:Y:S02]  /*6840*/  FSEL R2, R13, -INF , P2 ;  /* 0xff8000000d027808 */ /* 0x000fe40001000000 */
[----:B------:R-:W-:-:S05]  /*6850*/  FSEL R13, R12, -INF , P0 ;  /* 0xff8000000c0d7808 */ /* 0x000fca0000000000 */
[----:B------:R-:W-:Y:S01]  /*6860*/  FFMA R13, R2, R11, -R13 ;  /* 0x0000000b020d7223 */ /* 0x000fe2000000080d */
[----:B------:R-:W-:-:S03]  /*6870*/  IMAD.MOV.U32 R2, RZ, RZ, R14 ;  /* 0x000000ffff027224 */ /* 0x000fc600078e000e */
[----:B------:R-:W-:-:S04]  /*6880*/  FADD R13, R13, R18 ;  /* 0x000000120d0d7221 */ /* 0x000fc80000000000 */
[----:B------:R-:W-:-:S05]  /*6890*/  FADD R13, R13, -1 ;  /* 0xbf8000000d0d7421 */ /* 0x000fca0000000000 */
[----:B------:R-:W-:-:S13]  /*68a0*/  FSETP.GTU.AND P0, PT, R13, RZ, PT ;  /* 0x000000ff0d00720b */ /* 0x000fda0003f0c000 */
[----:B------:R-:W-:Y:S05]  /*68b0*/  @P0 BRA `(.L_x_65) ;  /* 0xfffffff800340947 */ /* 0x000fea000383ffff */
.L_x_64:
[----:B------:R-:W-:Y:S05]  /*68c0*/  BSYNC.RECONVERGENT B3 ;  /* 0x0000000000037941 */ /* 0x000fea0003800200 */
.L_x_58:
[----:B------:R-:W-:Y:S01]  /*68d0*/  FMUL R7, R9, R18 ;  /* 0x0000001209077220 */ /* 0x000fe20000400000 */
[----:B------:R-:W-:Y:S06]  /*68e0*/  BRA `(.L_x_42) ;  /* 0x0000000c00707947 */ /* 0x000fec0003800000 */
.L_x_51:
        /* <DEDUP_REMOVED lines=17> */
.L_x_67:
[----:B------:R-:W-:Y:S05]  /*6a00*/  BSYNC.RECONVERGENT B3 ;  /* 0x0000000000037941 */ /* 0x000fea0003800200 */
.L_x_66:
        /* <DEDUP_REMOVED lines=13> */
[----:B------:R-:W-:-:S07]  /*6ae0*/  MOV R9, R18 ;  /* 0x0000001200097202 */ /* 0x000fce0000000f00 */
.L_x_69:
[----:B------:R-:W-:Y:S05]  /*6af0*/  BSYNC.RECONVERGENT B3 ;  /* 0x0000000000037941 */ /* 0x000fea0003800200 */
.L_x_68:
[----:B------:R-:W0:Y:S01]  /*6b00*/  MUFU.RCP R10, R7 ;  /* 0x00000007000a7308 */ /* 0x000e220000001000 */
[----:B------:R-:W-:Y:S01]  /*6b10*/  UMOV UR4, 0x40000000 ;  /* 0x4000000000047882 */ /* 0x000fe20000000000 */
[----:B------:R-:W-:Y:S01]  /*6b20*/  BSSY.RECONVERGENT B3, `(.L_x_70) ;  /* 0x000000e000037945 */ /* 0x000fe20003800200 */
[----:B------:R-:W-:-:S05]  /*6b30*/  IMAD.U32 R14, RZ, RZ, UR4 ;  /* 0x00000004ff0e7e24 */ /* 0x000fca000f8e00ff */
        /* <DEDUP_REMOVED lines=12> */
.L_x_71:
[----:B------:R-:W-:Y:S05]  /*6c00*/  BSYNC.RECONVERGENT B3 ;  /* 0x0000000000037941 */ /* 0x000fea0003800200 */
.L_x_70:
[----:B------:R-:W-:Y:S01]  /*6c10*/  VIADD R11, R15, 0xf3000000 ;  /* 0xf30000000f0b7836 */ /* 0x000fe20000000000 */
[----:B------:R0:W1:Y:S01]  /*6c20*/  MUFU.RSQ R12, R15 ;  /* 0x0000000f000c7308 */ /* 0x0000620000001400 */
[----:B------:R-:W-:Y:S03]  /*6c30*/  BSSY.RECONVERGENT B1, `(.L_x_72) ;  /* 0x000000c000017945 */ /* 0x000fe60003800200 */
[----:B------:R-:W-:Y:S01]  /*6c40*/  ISETP.GT.U32.AND P0, PT, R11, 0x727fffff, PT ;  /* 0x727fffff0b00780c */ /* 0x000fe20003f04070 */
[----:B------:R-:W-:-:S12]  /*6c50*/  FADD R11, R10, 2 ;  /* 0x400000000a0b7421 */ /* 0x000fd80000000000 */
[----:B01----:R-:W-:Y:S05]  /*6c60*/  @!P0 BRA `(.L_x_73) ;  /* 0x0000000000108947 */ /* 0x003fea0003800000 */
[----:B------:R-:W-:-:S07]  /*6c70*/  MOV R18, 0x6c90 ;  /* 0x00006c9000127802 */ /* 0x000fce0000000f00 */
[----:B------:R-:W-:Y:S05]  /*6c80*/  CALL.REL.NOINC `($__internal_4_$__cuda_sm20_sqrt_rn_f32_slowpath) ;  /* 0x0000001800307944 */ /* 0x000fea0003c00000 */
[----:B------:R-:W-:Y:S01]  /*6c90*/  IMAD.MOV.U32 R26, RZ, RZ, R15 ;  /* 0x000000ffff1a7224 */ /* 0x000fe200078e000f */
[----:B------:R-:W-:Y:S06]  /*6ca0*/  BRA `(.L_x_74) ;  /* 0x0000000000107947 */ /* 0x000fec0003800000 */
.L_x_73:
[----:B------:R-:W-:Y:S01]  /*6cb0*/  FMUL.FTZ R26, R15, R12 ;  /* 0x0000000c0f1a7220 */ /* 0x000fe20000410000 */
[----:B------:R-:W-:-:S03]  /*6cc0*/  FMUL.FTZ R12, R12, 0.5 ;  /* 0x3f0000000c0c7820 */ /* 0x000fc60000410000 */
[----:B------:R-:W-:-:S04]  /*6cd0*/  FFMA R15, -R26, R26, R15 ;  /* 0x0000001a1a0f7223 */ /* 0x000fc8000000010f */
[----:B------:R-:W-:-:S07]  /*6ce0*/  FFMA R26, R15, R12, R26 ;  /* 0x0000000c0f1a7223 */ /* 0x000fce000000001a */
.L_x_74:
[----:B------:R-:W-:Y:S05]  /*6cf0*/  BSYNC.RECONVERGENT B1 ;  /* 0x0000000000017941 */ /* 0x000fea0003800200 */
.L_x_72:
[----:B------:R-:W0:Y:S01]  /*6d00*/  F2F.F64.F32 R26, R26 ;  /* 0x0000001a001a7310 */ /* 0x000e220000201800 */
[----:B------:R-:W-:Y:S01]  /*6d10*/  BSSY.RECONVERGENT B3, `(.L_x_75) ;  /* 0x0000098000037945 */ /* 0x000fe20003800200 */
.L_x_86:
[----:B------:R-:W-:Y:S01]  /*6d20*/  BSSY.RECONVERGENT B1, `(.L_x_76) ;  /* 0x000003a000017945 */ /* 0x000fe20003800200 */
.L_x_79:
[----:B------:R-:W-:Y:S01]  /*6d30*/  SHF.R.U32.HI R12, RZ, 0x2, R29 ;  /* 0x00000002ff0c7819 */ /* 0x000fe2000001161d */
[----:B------:R-:W-:Y:S01]  /*6d40*/  IMAD.SHL.U32 R15, R4, 0x10, RZ ;  /* 0x00000010040f7824 */ /* 0x000fe200078e00ff */
[----:B------:R-:W-:Y:S01]  /*6d50*/  SHF.R.U32.HI R17, RZ, 0x2, R2 ;  /* 0x00000002ff117819 */ /* 0x000fe20000011602 */
[----:B0-----:R-:W0:Y:S01]  /*6d60*/  MUFU.RCP64H R13, R27 ;  /* 0x0000001b000d7308 */ /* 0x001e220000001800 */
[----:B------:R-:W-:Y:S01]  /*6d70*/  LOP3.LUT R12, R12, R29, RZ, 0x3c, !PT ;  /* 0x0000001d0c0c7212 */ /* 0x000fe200078e3cff */
[----:B------:R-:W-:Y:S01]  /*6d80*/  IMAD.MOV.U32 R28, RZ, RZ, R5 ;  /* 0x000000ffff1c7224 */ /* 0x000fe200078e0005 */
[----:B------:R-:W-:Y:S01]  /*6d90*/  LOP3.LUT R17, R17, R2, RZ, 0x3c, !PT ;  /* 0x0000000211117212 */ /* 0x000fe200078e3cff */
[----:B------:R-:W-:Y:S01]  /*6da0*/  IMAD.MOV.U32 R30, RZ, RZ, 0x2f800000 ;  /* 0x2f800000ff1e7424 */ /* 0x000fe200078e00ff */
[----:B------:R-:W-:Y:S01]  /*6db0*/  UMOV UR4, 0x0 ;  /* 0x0000000000047882 */ /* 0x000fe20000000000 */
[C---:B------:R-:W-:Y:S01]  /*6dc0*/  IMAD.SHL.U32 R14, R12.reuse, 0x2, RZ ;  /* 0x000000020c0e7824 */ /* 0x040fe200078e00ff */
[----:B------:R-:W-:Y:S01]  /*6dd0*/  SHF.L.U32 R16, R17, 0x1, RZ ;  /* 0x0000000111107819 */ /* 0x000fe200000006ff */
[----:B------:R-:W-:Y:S01]  /*6de0*/  UMOV UR5, 0x3ff00000 ;  /* 0x3ff0000000057882 */ /* 0x000fe20000000000 */
[----:B------:R-:W-:Y:S01]  /*6df0*/  BSSY.RECONVERGENT B2, `(.L_x_77) ;  /* 0x0000026000027945 */ /* 0x000fe20003800200 */
[----:B------:R-:W-:Y:S01]  /*6e00*/  IMAD.MOV.U32 R29, RZ, RZ, R6 ;  /* 0x000000ffff1d7224 */ /* 0x000fe200078e0006 */
[----:B------:R-:W-:Y:S01]  /*6e10*/  LOP3.LUT R15, R12, R14, R15, 0x96, !PT ;  /* 0x0000000e0c0f7212 */ /* 0x000fe200078e960f */
[----:B------:R-:W-:-:S02]  /*6e20*/  IMAD.MOV.U32 R12, RZ, RZ, 0x1 ;  /* 0x00000001ff0c7424 */ /* 0x000fc400078e00ff */
[----:B------:R-:W-:Y:S01]  /*6e30*/  IMAD.MOV.U32 R6, RZ, RZ, R4 ;  /* 0x000000ffff067224 */ /* 0x000fe200078e0004 */
[----:B------:R-:W-:-:S03]  /*6e40*/  LOP3.LUT R5, R15, R4, RZ, 0x3c, !PT ;  /* 0x000000040f057212 */ /* 0x000fc600078e3cff */
[----:B0-----:R-:W-:Y:S02]  /*6e50*/  DFMA R14, -R26, R12, 1 ;  /* 0x3ff000001a0e742b */ /* 0x001fe4000000010c */
[----:B------:R-:W-:-:S05]  /*6e60*/  IMAD.SHL.U32 R2, R5, 0x10, RZ ;  /* 0x0000001005027824 */ /* 0x000fca00078e00ff */
[----:B------:R-:W-:Y:S01]  /*6e70*/  LOP3.LUT R16, R17, R16, R2, 0x96, !PT ;  /* 0x0000001011107212 */ /* 0x000fe200078e9602 */
[----:B------:R-:W-:Y:S01]  /*6e80*/  DFMA R14, R14, R14, R14 ;  /* 0x0000000e0e0e722b */ /* 0x000fe2000000000e */
[C---:B------:R-:W-:Y:S01]  /*6e90*/  IADD3 R2, PT, PT, R8.reuse, 0x587c5, R5 ;  /* 0x000587c508027810 */ /* 0x040fe20007ffe005 */
[----:B------:R-:W-:Y:S01]  /*6ea0*/  VIADD R8, R8, 0xb0f8a ;  /* 0x000b0f8a08087836 */ /* 0x000fe20000000000 */
[----:B------:R-:W-:-:S04]  /*6eb0*/  LOP3.LUT R19, R16, R5, RZ, 0x3c, !PT ;  /* 0x0000000510137212 */ /* 0x000fc800078e3cff */
[----:B------:R-:W-:Y:S01]  /*6ec0*/  MOV R4, R19 ;  /* 0x0000001300047202 */ /* 0x000fe20000000f00 */
[----:B------:R-:W-:Y:S01]  /*6ed0*/  IMAD.IADD R16, R8, 0x1, R19 ;  /* 0x0000000108107824 */ /* 0x000fe200078e0213 */
[----:B------:R-:W-:Y:S01]  /*6ee0*/  DFMA R12, R12, R14, R12 ;  /* 0x0000000e0c0c722b */ /* 0x000fe2000000000c */
[----:B------:R-:W-:-:S03]  /*6ef0*/  IMAD.MOV.U32 R14, RZ, RZ, -0x4185058e ;  /* 0xbe7afa72ff0e7424 */ /* 0x000fc600078e00ff */
[----:B------:R-:W-:Y:S01]  /*6f00*/  I2FP.F32.U32 R17, R16 ;  /* 0x0000001000117245 */ /* 0x000fe20000201000 */
[----:B------:R-:W-:-:S03]  /*6f10*/  IMAD.MOV.U32 R15, RZ, RZ, 0x3ffdb966 ;  /* 0x3ffdb966ff0f7424 */ /* 0x000fc600078e00ff */
[----:B------:R-:W-:Y:S01]  /*6f20*/  DFMA R20, -R26, R12, 1 ;  /* 0x3ff000001a14742b */ /* 0x000fe2000000010c */
[----:B------:R-:W-:-:S04]  /*6f30*/  FFMA R18, R17, R30, 1.1641532182693481445e-10 ;  /* 0x2f00000011127423 */ /* 0x000fc8000000001e */
[----:B------:R-:W0:Y:S03]  /*6f40*/  F2F.F64.F32 R16, R18 ;  /* 0x0000001200107310 */ /* 0x000e260000201800 */
[----:B------:R-:W-:Y:S02]  /*6f50*/  DFMA R12, R12, R20, R12 ;  /* 0x000000140c0c722b */ /* 0x000fe4000000000c */
[----:B0-----:R-:W-:-:S08]  /*6f60*/  DFMA R16, R16, -R14, UR4 ;  /* 0x0000000410107e2b */ /* 0x001fd0000800080e */
[----:B------:R-:W-:Y:S02]  /*6f70*/  DMUL R14, R16, R12 ;  /* 0x0000000c100e7228 */ /* 0x000fe40000000000 */
[----:B------:R-:W-:-:S06]  /*6f80*/  FSETP.GEU.AND P1, PT, |R17|, 6.5827683646048100446e-37, PT ;  /* 0x036000001100780b */ /* 0x000fcc0003f2e200 */
[----:B------:R-:W-:-:S08]  /*6f90*/  DFMA R20, -R26, R14, R16 ;  /* 0x0000000e1a14722b */ /* 0x000fd00000000110 */
[----:B------:R-:W-:Y:S01]  /*6fa0*/  DFMA R12, R12, R20, R14 ;  /* 0x000000140c0c722b */ /* 0x000fe2000000000e */
[----:B------:R-:W-:-:S05]  /*6fb0*/  I2FP.F32.U32 R15, R2 ;  /* 0x00000002000f7245 */ /* 0x000fca0000201000 */
[----:B------:R-:W-:-:S04]  /*6fc0*/  FFMA R30, R15, R30, 1.1641532182693481445e-10 ;  /* 0x2f0000000f1e7423 */ /* 0x000fc8000000001e */
[----:B------:R-:W-:Y:S01]  /*6fd0*/  FFMA R2, RZ, R27, R13 ;  /* 0x0000001bff027223 */ /* 0x000fe2000000000d */
[----:B------:R0:W1:Y:S04]  /*6fe0*/  F2F.F64.F32 R14, R30 ;  /* 0x0000001e000e7310 */ /* 0x0000680000201800 */
[----:B------:R-:W-:-:S13]  /*6ff0*/  FSETP.GT.AND P0, PT, |R2|, 1.469367938527859385e-39, PT ;  /* 0x001000000200780b */ /* 0x000fda0003f04200 */
[----:B01----:R-:W-:Y:S05]  /*7000*/  @P0 BRA P1, `(.L_x_78) ;  /* 0x0000000000100947 */ /* 0x003fea0000800000 */
[----:B------:R-:W-:-:S07]  /*7010*/  MOV R2, 0x7030 ;  /* 0x0000703000027802 */ /* 0x000fce0000000f00 */
[----:B------:R-:W-:Y:S05]  /*7020*/  CALL.REL.NOINC `($__internal_1_$__cuda_sm20_div_rn_f64_full) ;  /* 0x0000000800647944 */ /* 0x000fea0003c00000 */
[----:B------:R-:W-:Y:S02]  /*7030*/  IMAD.MOV.U32 R12, RZ, RZ, R20 ;  /* 0x000000ffff0c7224 */ /* 0x000fe400078e0014 */
[----:B------:R-:W-:-:S07]  /*7040*/  IMAD.MOV.U32 R13, RZ, RZ, R21 ;  /* 0x000000ffff0d7224 */ /* 0x000fce00078e0015 */
.L_x_78:
[----:B------:R-:W-:Y:S05]  /*7050*/  BSYNC.RECONVERGENT B2 ;  /* 0x0000000000027941 */ /* 0x000fea0003800200 */
.L_x_77:
[----:B------:R-:W-:Y:S01]  /*7060*/  DADD R14, R14, R12 ;  /* 0x000000000e0e7229 */ /* 0x000fe2000000000c */
[----:B------:R-:W-:-:S09]  /*7070*/  IMAD.MOV.U32 R2, RZ, RZ, R28 ;  /* 0x000000ffff027224 */ /* 0x000fd200078e001c */
[----:B------:R-:W0:Y:S02]  /*7080*/  F2F.F32.F64 R15, R14 ;  /* 0x0000000e000f7310 */ /* 0x000e240000301000 */
[----:B0-----:R-:W-:-:S04]  /*7090*/  FSETP.GEU.AND P0, PT, R15, 1, PT ;  /* 0x3f8000000f00780b */ /* 0x001fc80003f0e000 */
[----:B------:R-:W-:-:S13]  /*70a0*/  FSETP.LEU.OR P0, PT, R15, RZ, P0 ;  /* 0x000000ff0f00720b */ /* 0x000fda000070b400 */
[----:B------:R-:W-:Y:S05]  /*70b0*/  @P0 BRA `(.L_x_79) ;  /* 0xfffffffc001c0947 */ /* 0x000fea000383ffff */
[----:B------:R-:W-:Y:S05]  /*70c0*/  BSYNC.RECONVERGENT B1 ;  /* 0x0000000000017941 */ /* 0x000fea0003800200 */
.L_x_76:
[----:B------:R-:W0:Y:S01]  /*70d0*/  MUFU.RCP R2, R15 ;  /* 0x0000000f00027308 */ /* 0x000e220000001000 */
[----:B------:R-:W-:Y:S01]  /*70e0*/  FMUL R12, R30, R9 ;  /* 0x000000091e0c7220 */ /* 0x000fe20000400000 */
        /* <DEDUP_REMOVED lines=12> */
.L_x_81:
[----:B------:R-:W-:Y:S05]  /*71b0*/  BSYNC.RECONVERGENT B4 ;  /* 0x0000000000047941 */ /* 0x000fea0003800200 */
.L_x_80:
        /* <DEDUP_REMOVED lines=10> */
.L_x_83:
[----:B------:R-:W0:Y:S02]  /*7260*/  MUFU.RCP R13, R14 ;  /* 0x0000000e000d7308 */ /* 0x000e240000001000 */
[----:B0-----:R-:W-:-:S04]  /*7270*/  FFMA R2, R13, R14, -1 ;  /* 0xbf8000000d027423 */ /* 0x001fc8000000000e */
[----:B------:R-:W-:-:S04]  /*7280*/  FADD.FTZ R2, -R2, -RZ ;  /* 0x800000ff02027221 */ /* 0x000fc80000010100 */
[----:B------:R-:W-:-:S07]  /*7290*/  FFMA R13, R13, R2, R13 ;  /* 0x000000020d0d7223 */ /* 0x000fce000000000d */
.L_x_84:
[----:B------:R-:W-:Y:S05]  /*72a0*/  BSYNC.RECONVERGENT B1 ;  /* 0x0000000000017941 */ /* 0x000fea0003800200 */
.L_x_82:
        /* <DEDUP_REMOVED lines=16> */
[----:B------:R-:W-:Y:S01]  /*73b0*/  FSETP.NEU.AND P2, PT, R15, RZ, PT ;  /* 0x000000ff0f00720b */ /* 0x000fe20003f4d000 */
[----:B------:R-:W-:-:S03]  /*73c0*/  IMAD.IADD R12, R2, 0x1, -R17 ;  /* 0x00000001020c7824 */ /* 0x000fc600078e0a11 */
[----:B------:R-:W-:Y:S01]  /*73d0*/  LOP3.LUT R16, R16, 0xff800000, RZ, 0xc0, !PT ;  /* 0xff80000010107812 */ /* 0x000fe200078ec0ff */
[----:B------:R-:W-:-:S04]  /*73e0*/  FADD R12, R12, -1 ;  /* 0xbf8000000c0c7421 */ /* 0x000fc80000000000 */
[----:B------:R-:W-:-:S04]  /*73f0*/  IMAD.IADD R13, R15, 0x1, -R16 ;  /* 0x000000010f0d7824 */ /* 0x000fc800078e0a10 */
        /* <DEDUP_REMOVED lines=15> */
[C---:B------:R-:W-:Y:S01]  /*74f0*/  FFMA R23, R12.reuse, R19, 0.33333182334899902344 ;  /* 0x3eaaaa780c177423 */ /* 0x040fe20000000013 */
[----:B------:R-:W-:Y:S02]  /*7500*/  ISETP.GT.U32.AND P0, PT, R15, 0x7f7fffff, PT ;  /* 0x7f7fffff0f00780c */ /* 0x000fe40003f04070 */
[----:B------:R-:W-:Y:S01]  /*7510*/  FFMA R20, R13, R20, -0.5 ;  /* 0xbf0000000d147423 */ /* 0x000fe20000000014 */
[----:B------:R-:W-:Y:S01]  /*7520*/  FFMA R23, R12, R23, -0.5 ;  /* 0xbf0000000c177423 */ /* 0x000fe20000000017 */
[----:B------:R-:W-:-:S02]  /*7530*/  I2FP.F32.S32 R19, R16 ;  /* 0x0000001000137245 */ /* 0x000fc40000201400 */
[----:B------:R-:W-:Y:S01]  /*7540*/  I2FP.F32.S32 R16, R17 ;  /* 0x0000001100107245 */ /* 0x000fe20000201400 */
[----:B------:R-:W-:Y:S01]  /*7550*/  FMUL R20, R13, R20 ;  /* 0x000000140d147220 */ /* 0x000fe20000400000 */
[----:B------:R-:W-:Y:S01]  /*7560*/  FMUL R23, R12, R23 ;  /* 0x000000170c177220 */ /* 0x000fe20000400000 */
[----:B------:R-:W-:Y:S02]  /*7570*/  FFMA R18, R19, 1.1920928955078125e-07, R18 ;  /* 0x3400000013127823 */ /* 0x000fe40000000012 */
[----:B------:R-:W-:Y:S01]  /*7580*/  FFMA R16, R16, 1.1920928955078125e-07, R21 ;  /* 0x3400000010107823 */ /* 0x000fe20000000015 */
[----:B------:R-:W-:Y:S01]  /*7590*/  FFMA R13, R13, R20, R13 ;  /* 0x000000140d0d7223 */ /* 0x000fe2000000000d */
[----:B------:R-:W-:Y:S01]  /*75a0*/  FFMA R23, R12, R23, R12 ;  /* 0x000000170c177223 */ /* 0x000fe2000000000c */
[----:B------:R-:W-:Y:S02]  /*75b0*/  IMAD.MOV.U32 R12, RZ, RZ, 0x7f800000 ;  /* 0x7f800000ff0c7424 */ /* 0x000fe400078e00ff */
[----:B------:R-:W-:Y:S01]  /*75c0*/  FFMA R13, R18, 0.69314718246459960938, R13 ;  /* 0x3f317218120d7823 */ /* 0x000fe2000000000d */
[----:B------:R-:W-:Y:S01]  /*75d0*/  FFMA R16, R16, 0.69314718246459960938, R23 ;  /* 0x3f31721810107823 */ /* 0x000fe20000000017 */
[-C--:B------:R-:W-:Y:S01]  /*75e0*/  @P0 FFMA R13, R15, R12.reuse, +INF ;  /* 0x7f8000000f0d0423 */ /* 0x080fe2000000000c */
[C---:B------:R-:W-:Y:S01]  /*75f0*/  @P1 FFMA R16, R2.reuse, R12, +INF ;  /* 0x7f80000002101423 */ /* 0x040fe2000000000c */
[----:B------:R-:W-:Y:S01]  /*7600*/  FSETP.NEU.AND P0, PT, R2, RZ, PT ;  /* 0x000000ff0200720b */ /* 0x000fe20003f0d000 */
[----:B------:R-:W-:-:S02]  /*7610*/  IMAD.MOV.U32 R2, RZ, RZ, R28 ;  /* 0x000000ffff027224 */ /* 0x000fc400078e001c */
[----:B------:R-:W-:Y:S02]  /*7620*/  FSEL R13, R13, -INF , P2 ;  /* 0xff8000000d0d7808 */ /* 0x000fe40001000000 */
[----:B------:R-:W-:-:S05]  /*7630*/  FSEL R16, R16, -INF , P0 ;  /* 0xff80000010107808 */ /* 0x000fca0000000000 */
[----:B------:R-:W-:-:S04]  /*7640*/  FFMA R13, R13, R10, -R16 ;  /* 0x0000000a0d0d7223 */ /* 0x000fc80000000810 */
[----:B------:R-:W-:-:S04]  /*7650*/  FADD R13, R13, R14 ;  /* 0x0000000e0d0d7221 */ /* 0x000fc80000000000 */
[----:B------:R-:W-:-:S05]  /*7660*/  FADD R13, R13, -1 ;  /* 0xbf8000000d0d7421 */ /* 0x000fca0000000000 */
[----:B------:R-:W-:-:S13]  /*7670*/  FSETP.GTU.AND P0, PT, R13, RZ, PT ;  /* 0x000000ff0d00720b */ /* 0x000fda0003f0c000 */
[----:B------:R-:W-:Y:S05]  /*7680*/  @P0 BRA `(.L_x_86) ;  /* 0xfffffff400a40947 */ /* 0x000fea000383ffff */
.L_x_85:
[----:B------:R-:W-:Y:S05]  /*7690*/  BSYNC.RECONVERGENT B3 ;  /* 0x0000000000037941 */ /* 0x000fea0003800200 */
.L_x_75:
[----:B------:R-:W-:-:S07]  /*76a0*/  FMUL R7, R7, R14 ;  /* 0x0000000e07077220 */ /* 0x000fce0000400000 */
.L_x_42:
[----:B------:R-:W-:Y:S05]  /*76b0*/  BSYNC.RECONVERGENT B0 ;  /* 0x0000000000007941 */ /* 0x000fea0003800200 */
.L_x_32:
[----:B------:R-:W0:Y:S01]  /*76c0*/  LDCU.64 UR4, c[0x0][0x380] ;  /* 0x00007000ff0477ac */ /* 0x000e220008000a00 */
[----:B------:R-:W-:Y:S01]  /*76d0*/  FADD R7, R7, R7 ;  /* 0x0000000707077221 */ /* 0x000fe20000000000 */
[----:B0-----:R-:W-:-:S04]  /*76e0*/  LEA R2, P0, R3, UR4, 0x2 ;  /* 0x0000000403027c11 */ /* 0x001fc8000f8010ff */
[----:B------:R-:W-:-:S05]  /*76f0*/  LEA.HI.X R3, R3, UR5, R0, 0x2, P0 ;  /* 0x0000000503037c11 */ /* 0x000fca00080f1400 */
[----:B------:R-:W-:Y:S01]  /*7700*/  STG.E desc[UR6][R2.64], R7 ;  /* 0x0000000702007986 */ /* 0x000fe2000c101906 */
[----:B------:R-:W-:Y:S05]  /*7710*/  EXIT ;  /* 0x000000000000794d */ /* 0x000fea0003800000 */
        .weak           $__internal_0_$__cuda_sm20_dblrcp_rn_slowpath_v3
        .type           $__internal_0_$__cuda_sm20_dblrcp_rn_slowpath_v3,@function
        .size           $__internal_0_$__cuda_sm20_dblrcp_rn_slowpath_v3,($__internal_1_$__cuda_sm20_div_rn_f64_full - $__internal_0_$__cuda_sm20_dblrcp_rn_slowpath_v3)
$__internal_0_$__cuda_sm20_dblrcp_rn_slowpath_v3:
[----:B------:R-:W-:Y:S01]  /*7720*/  DSETP.GTU.AND P0, PT, |R16|, +INF , PT ;  /* 0x7ff000001000742a */ /* 0x000fe20003f0c200 */
[----:B------:R-:W-:-:S13]  /*7730*/  BSSY.RECONVERGENT B3, `(.L_x_87) ;  /* 0x0000024000037945 */ /* 0x000fda0003800200 */
[----:B------:R-:W-:Y:S05]  /*7740*/  @P0 BRA `(.L_x_88) ;  /* 0x0000000000800947 */ /* 0x000fea0003800000 */
[----:B------:R-:W-:-:S05]  /*7750*/  LOP3.LUT R20, R17, 0x7fffffff, RZ, 0xc0, !PT ;  /* 0x7fffffff11147812 */ /* 0x000fca00078ec0ff */
[----:B------:R-:W-:-:S05]  /*7760*/  VIADD R18, R20, 0xffffffff ;  /* 0xffffffff14127836 */ /* 0x000fca0000000000 */
[----:B------:R-:W-:-:S13]  /*7770*/  ISETP.GE.U32.AND P0, PT, R18, 0x7fefffff, PT ;  /* 0x7fefffff1200780c */ /* 0x000fda0003f06070 */
[----:B------:R-:W-:Y:S01]  /*7780*/  @P0 LOP3.LUT R19, R17, 0x7ff00000, RZ, 0x3c, !PT ;  /* 0x7ff0000011130812 */ /* 0x000fe200078e3cff */
[----:B------:R-:W-:Y:S01]  /*7790*/  @P0 IMAD.MOV.U32 R18, RZ, RZ, RZ ;  /* 0x000000ffff120224 */ /* 0x000fe200078e00ff */
[----:B------:R-:W-:Y:S06]  /*77a0*/  @P0 BRA `(.L_x_89) ;  /* 0x0000000000700947 */ /* 0x000fec0003800000 */
[----:B------:R-:W-:-:S13]  /*77b0*/  ISETP.GE.U32.AND P0, PT, R20, 0x1000001, PT ;  /* 0x010000011400780c */ /* 0x000fda0003f06070 */
[----:B------:R-:W-:Y:S05]  /*77c0*/  @!P0 BRA `(.L_x_90) ;  /* 0x0000000000388947 */ /* 0x000fea0003800000 */
[----:B------:R-:W-:Y:S01]  /*77d0*/  VIADD R23, R17, 0xc0200000 ;  /* 0xc020000011177836 */ /* 0x000fe20000000000 */
[----:B------:R-:W-:Y:S01]  /*77e0*/  MOV R20, R25 ;  /* 0x0000001900147202 */ /* 0x000fe20000000f00 */
[----:B------:R-:W-:Y:S02]  /*77f0*/  IMAD.MOV.U32 R22, RZ, RZ, R16 ;  /* 0x000000ffff167224 */ /* 0x000fe400078e0010 */
[----:B------:R-:W0:Y:S04]  /*7800*/  MUFU.RCP64H R21, R23 ;  /* 0x0000001700157308 */ /* 0x000e280000001800 */
[----:B0-----:R-:W-:-:S08]  /*7810*/  DFMA R18, -R22, R20, 1 ;  /* 0x3ff000001612742b */ /* 0x001fd00000000114 */
[----:B------:R-:W-:-:S08]  /*7820*/  DFMA R18, R18, R18, R18 ;  /* 0x000000121212722b */ /* 0x000fd00000000012 */
[----:B------:R-:W-:-:S08]  /*7830*/  DFMA R18, R20, R18, R20 ;  /* 0x000000121412722b */ /* 0x000fd00000000014 */
[----:B------:R-:W-:-:S08]  /*7840*/  DFMA R20, -R22, R18, 1 ;  /* 0x3ff000001614742b */ /* 0x000fd00000000112 */
[----:B------:R-:W-:-:S08]  /*7850*/  DFMA R18, R18, R20, R18 ;  /* 0x000000141212722b */ /* 0x000fd00000000012 */
[----:B------:R-:W-:-:S08]  /*7860*/  DMUL R18, R18, 2.2250738585072013831e-308 ;  /* 0x0010000012127828 */ /* 0x000fd00000000000 */
[----:B------:R-:W-:-:S08]  /*7870*/  DFMA R16, -R16, R18, 1 ;  /* 0x3ff000001010742b */ /* 0x000fd00000000112 */
[----:B------:R-:W-:-:S08]  /*7880*/  DFMA R16, R16, R16, R16 ;  /* 0x000000101010722b */ /* 0x000fd00000000010 */
[----:B------:R-:W-:Y:S01]  /*7890*/  DFMA R18, R18, R16, R18 ;  /* 0x000000101212722b */ /* 0x000fe20000000012 */
[----:B------:R-:W-:Y:S10]  /*78a0*/  BRA `(.L_x_89) ;  /* 0x0000000000307947 */ /* 0x000ff40003800000 */
.L_x_90:
[----:B------:R-:W-:Y:S01]  /*78b0*/  DMUL R20, R16, 8.11296384146066816958e+31 ;  /* 0x4690000010147828 */ /* 0x000fe20000000000 */
[----:B------:R-:W-:-:S05]  /*78c0*/  IMAD.MOV.U32 R18, RZ, RZ, R25 ;  /* 0x000000ffff127224 */ /* 0x000fca00078e0019 */
[----:B------:R-:W0:Y:S02]  /*78d0*/  MUFU.RCP64H R19, R21 ;  /* 0x0000001500137308 */ /* 0x000e240000001800 */
[----:B0-----:R-:W-:-:S08]  /*78e0*/  DFMA R16, -R20, R18, 1 ;  /* 0x3ff000001410742b */ /* 0x001fd00000000112 */
[----:B------:R-:W-:-:S08]  /*78f0*/  DFMA R16, R16, R16, R16 ;  /* 0x000000101010722b */ /* 0x000fd00000000010 */
[----:B------:R-:W-:-:S08]  /*7900*/  DFMA R16, R18, R16, R18 ;  /* 0x000000101210722b */ /* 0x000fd00000000012 */
[----:B------:R-:W-:-:S08]  /*7910*/  DFMA R18, -R20, R16, 1 ;  /* 0x3ff000001412742b */ /* 0x000fd00000000110 */
[----:B------:R-:W-:-:S08]  /*7920*/  DFMA R18, R16, R18, R16 ;  /* 0x000000121012722b */ /* 0x000fd00000000010 */
[----:B------:R-:W-:Y:S01]  /*7930*/  DMUL R18, R18, 8.11296384146066816958e+31 ;  /* 0x4690000012127828 */ /* 0x000fe20000000000 */
[----:B------:R-:W-:Y:S10]  /*7940*/  BRA `(.L_x_89) ;  /* 0x0000000000087947 */ /* 0x000ff40003800000 */
.L_x_88:
[----:B------:R-:W-:Y:S01]  /*7950*/  LOP3.LUT R19, R17, 0x80000, RZ, 0xfc, !PT ;  /* 0x0008000011137812 */ /* 0x000fe200078efcff */
[----:B------:R-:W-:-:S07]  /*7960*/  IMAD.MOV.U32 R18, RZ, RZ, R16 ;  /* 0x000000ffff127224 */ /* 0x000fce00078e0010 */
.L_x_89:
[----:B------:R-:W-:Y:S05]  /*7970*/  BSYNC.RECONVERGENT B3 ;  /* 0x0000000000037941 */ /* 0x000fea0003800200 */
.L_x_87:
[----:B------:R-:W-:Y:S02]  /*7980*/  IMAD.MOV.U32 R25, RZ, RZ, 0x0 ;  /* 0x00000000ff197424 */ /* 0x000fe400078e00ff */
[----:B------:R-:W-:Y:S02]  /*7990*/  IMAD.MOV.U32 R20, RZ, RZ, R18 ;  /* 0x000000ffff147224 */ /* 0x000fe400078e0012 */
[----:B------:R-:W-:Y:S01]  /*79a0*/  IMAD.MOV.U32 R21, RZ, RZ, R19 ;  /* 0x000000ffff157224 */ /* 0x000fe200078e0013 */
[----:B------:R-:W-:Y:S06]  /*79b0*/  RET.REL.NODEC R24 `(_Z23non_central_chi2_kernelPfifi) ;  /* 0xffffff8418907950 */ /* 0x000fec0003c3ffff */
        .weak           $__internal_1_$__cuda_sm20_div_rn_f64_full
        .type           $__internal_1_$__cuda_sm20_div_rn_f64_full,@function
        .size           $__internal_1_$__cuda_sm20_div_rn_f64_full,($__internal_2_$__cuda_sm20_dsqrt_rn_f64_mediumpath_v1 - $__internal_1_$__cuda_sm20_div_rn_f64_full)
$__internal_1_$__cuda_sm20_div_rn_f64_full:
[C---:B------:R-:W-:Y:S01]  /*79c0*/  FSETP.GEU.AND P0, PT, |R27|.reuse, 1.469367938527859385e-39, PT ;  /* 0x001000001b00780b */ /* 0x040fe20003f0e200 */
[----:B------:R-:W-:Y:S01]  /*79d0*/  IMAD.MOV.U32 R18, RZ, RZ, 0x1 ;  /* 0x00000001ff127424 */ /* 0x000fe200078e00ff */
[----:B------:R-:W-:Y:S01]  /*79e0*/  LOP3.LUT R12, R27, 0x800fffff, RZ, 0xc0, !PT ;  /* 0x800fffff1b0c7812 */ /* 0x000fe200078ec0ff */
[----:B------:R-:W-:Y:S01]  /*79f0*/  IMAD.MOV.U32 R32, RZ, RZ, 0x1ca00000 ;  /* 0x1ca00000ff207424 */ /* 0x000fe200078e00ff */
[C---:B------:R-:W-:Y:S01]  /*7a00*/  FSETP.GEU.AND P2, PT, |R17|.reuse, 1.469367938527859385e-39, PT ;  /* 0x001000001100780b */ /* 0x040fe20003f4e200 */
[----:B------:R-:W-:Y:S01]  /*7a10*/  BSSY.RECONVERGENT B4, `(.L_x_91) ;  /* 0x0000052000047945 */ /* 0x000fe20003800200 */
[----:B------:R-:W-:Y:S01]  /*7a20*/  LOP3.LUT R13, R12, 0x3ff00000, RZ, 0xfc, !PT ;  /* 0x3ff000000c0d7812 */ /* 0x000fe200078efcff */
[----:B------:R-:W-:Y:S01]  /*7a30*/  IMAD.MOV.U32 R12, RZ, RZ, R26 ;  /* 0x000000ffff0c7224 */ /* 0x000fe200078e001a */
[----:B------:R-:W-:Y:S02]  /*7a40*/  LOP3.LUT R31, R17, 0x7ff00000, RZ, 0xc0, !PT ;  /* 0x7ff00000111f7812 */ /* 0x000fe400078ec0ff */
[----:B------:R-:W-:-:S03]  /*7a50*/  LOP3.LUT R34, R27, 0x7ff00000, RZ, 0xc0, !PT ;  /* 0x7ff000001b227812 */ /* 0x000fc600078ec0ff */
[----:B------:R-:W-:Y:S01]  /*7a60*/  @!P0 DMUL R12, R26, 8.98846567431157953865e+307 ;  /* 0x7fe000001a0c8828 */ /* 0x000fe20000000000 */
[----:B------:R-:W-:-:S03]  /*7a70*/  ISETP.GE.U32.AND P1, PT, R31, R34, PT ;  /* 0x000000221f00720c */ /* 0x000fc60003f26070 */
[----:B------:R-:W-:Y:S02]  /*7a80*/  @!P2 LOP3.LUT R20, R27, 0x7ff00000, RZ, 0xc0, !PT ;  /* 0x7ff000001b14a812 */ /* 0x000fe400078ec0ff */
[----:B------:R-:W0:Y:S02]  /*7a90*/  MUFU.RCP64H R19, R13 ;  /* 0x0000000d00137308 */ /* 0x000e240000001800 */
[----:B------:R-:W-:Y:S02]  /*7aa0*/  @!P2 ISETP.GE.U32.AND P3, PT, R31, R20, PT ;  /* 0x000000141f00a20c */ /* 0x000fe40003f66070 */
[----:B------:R-:W-:Y:S02]  /*7ab0*/  @!P0 LOP3.LUT R34, R13, 0x7ff00000, RZ, 0xc0, !PT ;  /* 0x7ff000000d228812 */ /* 0x000fe400078ec0ff */
[----:B------:R-:W-:-:S04]  /*7ac0*/  @!P2 SEL R21, R32, 0x63400000, !P3 ;  /* 0x634000002015a807 */ /* 0x000fc80005800000 */
[----:B------:R-:W-:-:S04]  /*7ad0*/  @!P2 LOP3.LUT R24, R21, 0x80000000, R17, 0xf8, !PT ;  /* 0x800000001518a812 */ /* 0x000fc800078ef811 */
[----:B------:R-:W-:Y:S02]  /*7ae0*/  @!P2 LOP3.LUT R25, R24, 0x100000, RZ, 0xfc, !PT ;  /* 0x001000001819a812 */ /* 0x000fe400078efcff */
[----:B------:R-:W-:Y:S01]  /*7af0*/  @!P2 MOV R24, RZ ;  /* 0x000000ff0018a202 */ /* 0x000fe20000000f00 */
[----:B0-----:R-:W-:-:S08]  /*7b00*/  DFMA R22, R18, -R12, 1 ;  /* 0x3ff000001216742b */ /* 0x001fd0000000080c */
[----:B------:R-:W-:-:S08]  /*7b10*/  DFMA R22, R22, R22, R22 ;  /* 0x000000161616722b */ /* 0x000fd00000000016 */
[----:B------:R-:W-:Y:S01]  /*7b20*/  DFMA R22, R18, R22, R18 ;  /* 0x000000161216722b */ /* 0x000fe20000000012 */
[----:B------:R-:W-:Y:S01]  /*7b30*/  SEL R19, R32, 0x63400000, !P1 ;  /* 0x6340000020137807 */ /* 0x000fe20004800000 */
[----:B------:R-:W-:-:S03]  /*7b40*/  IMAD.MOV.U32 R18, RZ, RZ, R16 ;  /* 0x000000ffff127224 */ /* 0x000fc600078e0010 */
[----:B------:R-:W-:-:S03]  /*7b50*/  LOP3.LUT R19, R19, 0x800fffff, R17, 0xf8, !PT ;  /* 0x800fffff13137812 */ /* 0x000fc600078ef811 */
[----:B------:R-:W-:-:S03]  /*7b60*/  DFMA R20, R22, -R12, 1 ;  /* 0x3ff000001614742b */ /* 0x000fc6000000080c */
[----:B------:R-:W-:-:S05]  /*7b70*/  @!P2 DFMA R18, R18, 2, -R24 ;  /* 0x400000001212a82b */ /* 0x000fca0000000818 */
[----:B------:R-:W-:-:S08]  /*7b80*/  DFMA R20, R22, R20, R22 ;  /* 0x000000141614722b */ /* 0x000fd00000000016 */
[----:B------:R-:W-:-:S08]  /*7b90*/  DMUL R22, R20, R18 ;  /* 0x0000001214167228 */ /* 0x000fd00000000000 */
[----:B------:R-:W-:-:S08]  /*7ba0*/  DFMA R24, R22, -R12, R18 ;  /* 0x8000000c1618722b */ /* 0x000fd00000000012 */
[----:B------:R-:W-:Y:S01]  /*7bb0*/  DFMA R24, R20, R24, R22 ;  /* 0x000000181418722b */ /* 0x000fe20000000016 */
[----:B------:R-:W-:Y:S01]  /*7bc0*/  IMAD.MOV.U32 R23, RZ, RZ, R31 ;  /* 0x000000ffff177224 */ /* 0x000fe200078e001f */
[----:B------:R-:W-:-:S05]  /*7bd0*/  @!P2 LOP3.LUT R23, R19, 0x7ff00000, RZ, 0xc0, !PT ;  /* 0x7ff000001317a812 */ /* 0x000fca00078ec0ff */
[----:B------:R-:W-:-:S05]  /*7be0*/  VIADD R20, R23, 0xffffffff ;  /* 0xffffffff17147836 */ /* 0x000fca0000000000 */
[----:B------:R-:W-:Y:S01]  /*7bf0*/  ISETP.GT.U32.AND P0, PT, R20, 0x7feffffe, PT ;  /* 0x7feffffe1400780c */ /* 0x000fe20003f04070 */
[----:B------:R-:W-:-:S05]  /*7c00*/  VIADD R20, R34, 0xffffffff ;  /* 0xffffffff22147836 */ /* 0x000fca0000000000 */
[----:B------:R-:W-:-:S13]  /*7c10*/  ISETP.GT.U32.OR P0, PT, R20, 0x7feffffe, P0 ;  /* 0x7feffffe1400780c */ /* 0x000fda0000704470 */
[----:B------:R-:W-:Y:S05]  /*7c20*/  @P0 BRA `(.L_x_92) ;  /* 0x00000000006c0947 */ /* 0x000fea0003800000 */
[----:B------:R-:W-:-:S04]  /*7c30*/  LOP3.LUT R20, R27, 0x7ff00000, RZ, 0xc0, !PT ;  /* 0x7ff000001b147812 */ /* 0x000fc800078ec0ff */
[CC--:B------:R-:W-:Y:S02]  /*7c40*/  VIADDMNMX R16, R31.reuse, -R20.reuse, 0xb9600000, !PT ;  /* 0xb96000001f107446 */ /* 0x0c0fe40007800914 */
[----:B------:R-:W-:Y:S02]  /*7c50*/  ISETP.GE.U32.AND P0, PT, R31, R20, PT ;  /* 0x000000141f00720c */ /* 0x000fe40003f06070 */
[----:B------:R-:W-:Y:S02]  /*7c60*/  VIMNMX R16, PT, PT, R16, 0x46a00000, PT ;  /* 0x46a0000010107848 */ /* 0x000fe40003fe0100 */
[----:B------:R-:W-:-:S05]  /*7c70*/  SEL R17, R32, 0x63400000, !P0 ;  /* 0x6340000020117807 */ /* 0x000fca0004000000 */
[----:B------:R-:W-:Y:S02]  /*7c80*/  IMAD.IADD R22, R16, 0x1, -R17 ;  /* 0x0000000110167824 */ /* 0x000fe400078e0a11 */
[----:B------:R-:W-:Y:S02]  /*7c90*/  IMAD.MOV.U32 R16, RZ, RZ, RZ ;  /* 0x000000ffff107224 */ /* 0x000fe400078e00ff */
[----:B------:R-:W-:-:S06]  /*7ca0*/  VIADD R17, R22, 0x7fe00000 ;  /* 0x7fe0000016117836 */ /* 0x000fcc0000000000 */
[----:B------:R-:W-:-:S10]  /*7cb0*/  DMUL R20, R24, R16 ;  /* 0x0000001018147228 */ /* 0x000fd40000000000 */
[----:B------:R-:W-:-:S13]  /*7cc0*/  FSETP.GTU.AND P0, PT, |R21|, 1.469367938527859385e-39, PT ;  /* 0x001000001500780b */ /* 0x000fda0003f0c200 */
[----:B------:R-:W-:Y:S05]  /*7cd0*/  @P0 BRA `(.L_x_93) ;  /* 0x0000000000940947 */ /* 0x000fea0003800000 */
[----:B------:R-:W-:Y:S01]  /*7ce0*/  DFMA R12, R24, -R12, R18 ;  /* 0x8000000c180c722b */ /* 0x000fe20000000012 */
[----:B------:R-:W-:-:S09]  /*7cf0*/  IMAD.MOV.U32 R16, RZ, RZ, RZ ;  /* 0x000000ffff107224 */ /* 0x000fd200078e00ff */
[C---:B------:R-:W-:Y:S02]  /*7d00*/  FSETP.NEU.AND P0, PT, R13.reuse, RZ, PT ;  /* 0x000000ff0d00720b */ /* 0x040fe40003f0d000 */
[----:B------:R-:W-:-:S04]  /*7d10*/  LOP3.LUT R19, R13, 0x80000000, R27, 0x48, !PT ;  /* 0x800000000d137812 */ /* 0x000fc800078e481b */
[----:B------:R-:W-:-:S07]  /*7d20*/  LOP3.LUT R17, R19, R17, RZ, 0xfc, !PT ;  /* 0x0000001113117212 */ /* 0x000fce00078efcff */
[----:B------:R-:W-:Y:S05]  /*7d30*/  @!P0 BRA `(.L_x_93) ;  /* 0x00000000007c8947 */ /* 0x000fea0003800000 */
[----:B------:R-:W-:Y:S01]  /*7d40*/  IMAD.MOV R13, RZ, RZ, -R22 ;  /* 0x000000ffff0d7224 */ /* 0x000fe200078e0a16 */
[----:B------:R-:W-:Y:S01]  /*7d50*/  DMUL.RP R16, R24, R16 ;  /* 0x0000001018107228 */ /* 0x000fe20000008000 */
[----:B------:R-:W-:-:S06]  /*7d60*/  IMAD.MOV.U32 R12, RZ, RZ, RZ ;  /* 0x000000ffff0c7224 */ /* 0x000fcc00078e00ff */
[----:B------:R-:W-:-:S03]  /*7d70*/  DFMA R12, R20, -R12, R24 ;  /* 0x8000000c140c722b */ /* 0x000fc60000000018 */
[----:B------:R-:W-:-:S03]  /*7d80*/  LOP3.LUT R19, R17, R19, RZ, 0x3c, !PT ;  /* 0x0000001311137212 */ /* 0x000fc600078e3cff */
[----:B------:R-:W-:-:S04]  /*7d90*/  IADD3 R12, PT, PT, -R22, -0x43300000, RZ ;  /* 0xbcd00000160c7810 */ /* 0x000fc80007ffe1ff */
[----:B------:R-:W-:-:S04]  /*7da0*/  FSETP.NEU.AND P0, PT, |R13|, R12, PT ;  /* 0x0000000c0d00720b */ /* 0x000fc80003f0d200 */
[----:B------:R-:W-:Y:S02]  /*7db0*/  FSEL R20, R16, R20, !P0 ;  /* 0x0000001410147208 */ /* 0x000fe40004000000 */
[----:B------:R-:W-:Y:S01]  /*7dc0*/  FSEL R21, R19, R21, !P0 ;  /* 0x0000001513157208 */ /* 0x000fe20004000000 */
[----:B------:R-:W-:Y:S06]  /*7dd0*/  BRA `(.L_x_93) ;  /* 0x0000000000547947 */ /* 0x000fec0003800000 */
.L_x_92:
[----:B------:R-:W-:-:S14]  /*7de0*/  DSETP.NAN.AND P0, PT, R16, R16, PT ;  /* 0x000000101000722a */ /* 0x000fdc0003f08000 */
[----:B------:R-:W-:Y:S05]  /*7df0*/  @P0 BRA `(.L_x_94) ;  /* 0x0000000000440947 */ /* 0x000fea0003800000 */
[----:B------:R-:W-:-:S14]  /*7e00*/  DSETP.NAN.AND P0, PT, R26, R26, PT ;  /* 0x0000001a1a00722a */ /* 0x000fdc0003f08000 */
[----:B------:R-:W-:Y:S05]  /*7e10*/  @P0 BRA `(.L_x_95) ;  /* 0x0000000000300947 */ /* 0x000fea0003800000 */
[----:B------:R-:W-:Y:S01]  /*7e20*/  ISETP.NE.AND P0, PT, R23, R34, PT ;  /* 0x000000221700720c */ /* 0x000fe20003f05270 */
[----:B------:R-:W-:Y:S01]  /*7e30*/  IMAD.MOV.U32 R21, RZ, RZ, -0x80000 ;  /* 0xfff80000ff157424 */ /* 0x000fe200078e00ff */
[----:B------:R-:W-:-:S11]  /*7e40*/  MOV R20, 0x0 ;  /* 0x0000000000147802 */ /* 0x000fd60000000f00 */
[----:B------:R-:W-:Y:S05]  /*7e50*/  @!P0 BRA `(.L_x_93) ;  /* 0x0000000000348947 */ /* 0x000fea0003800000 */
[----:B------:R-:W-:Y:S02]  /*7e60*/  ISETP.NE.AND P0, PT, R23, 0x7ff00000, PT ;  /* 0x7ff000001700780c */ /* 0x000fe40003f05270 */
[----:B------:R-:W-:Y:S02]  /*7e70*/  LOP3.LUT R21, R17, 0x80000000, R27, 0x48, !PT ;  /* 0x8000000011157812 */ /* 0x000fe400078e481b */
[----:B------:R-:W-:-:S13]  /*7e80*/  ISETP.EQ.OR P0, PT, R34, RZ, !P0 ;  /* 0x000000ff2200720c */ /* 0x000fda0004702670 */
[----:B------:R-:W-:Y:S01]  /*7e90*/  @P0 LOP3.LUT R12, R21, 0x7ff00000, RZ, 0xfc, !PT ;  /* 0x7ff00000150c0812 */ /* 0x000fe200078efcff */
[----:B------:R-:W-:Y:S02]  /*7ea0*/  @!P0 IMAD.MOV.U32 R20, RZ, RZ, RZ ;  /* 0x000000ffff148224 */ /* 0x000fe400078e00ff */
[----:B------:R-:W-:Y:S02]  /*7eb0*/  @P0 IMAD.MOV.U32 R20, RZ, RZ, RZ ;  /* 0x000000ffff140224 */ /* 0x000fe400078e00ff */
[----:B------:R-:W-:Y:S01]  /*7ec0*/  @P0 IMAD.MOV.U32 R21, RZ, RZ, R12 ;  /* 0x000000ffff150224 */ /* 0x000fe200078e000c */
[----:B------:R-:W-:Y:S06]  /*7ed0*/  BRA `(.L_x_93) ;  /* 0x0000000000147947 */ /* 0x000fec0003800000 */
.L_x_95:
[----:B------:R-:W-:Y:S01]  /*7ee0*/  LOP3.LUT R21, R27, 0x80000, RZ, 0xfc, !PT ;  /* 0x000800001b157812 */ /* 0x000fe200078efcff */
[----:B------:R-:W-:Y:S01]  /*7ef0*/  IMAD.MOV.U32 R20, RZ, RZ, R26 ;  /* 0x000000ffff147224 */ /* 0x000fe200078e001a */
[----:B------:R-:W-:Y:S06]  /*7f00*/  BRA `(.L_x_93) ;  /* 0x0000000000087947 */ /* 0x000fec0003800000 */
.L_x_94:
[----:B------:R-:W-:Y:S01]  /*7f10*/  LOP3.LUT R21, R17, 0x80000, RZ, 0xfc, !PT ;  /* 0x0008000011157812 */ /* 0x000fe200078efcff */
[----:B------:R-:W-:-:S07]  /*7f20*/  IMAD.MOV.U32 R20, RZ, RZ, R16 ;  /* 0x000000ffff147224 */ /* 0x000fce00078e0010 */
.L_x_93:
[----:B------:R-:W-:Y:S05]  /*7f30*/  BSYNC.RECONVERGENT B4 ;  /* 0x0000000000047941 */ /* 0x000fea0003800200 */
.L_x_91:
[----:B------:R-:W-:Y:S02]  /*7f40*/  IMAD.MOV.U32 R12, RZ, RZ, R2 ;  /* 0x000000ffff0c7224 */ /* 0x000fe400078e0002 */
[----:B------:R-:W-:-:S04]  /*7f50*/  IMAD.MOV.U32 R13, RZ, RZ, 0x0 ;  /* 0x00000000ff0d7424 */ /* 0x000fc800078e00ff */
[----:B------:R-:W-:Y:S05]  /*7f60*/  RET.REL.NODEC R12 `(_Z23non_central_chi2_kernelPfifi) ;  /* 0xffffff800c247950 */ /* 0x000fea0003c3ffff */
        .weak           $__internal_2_$__cuda_sm20_dsqrt_rn_f64_mediumpath_v1
        .type           $__internal_2_$__cuda_sm20_dsqrt_rn_f64_mediumpath_v1,@function
        .size           $__internal_2_$__cuda_sm20_dsqrt_rn_f64_mediumpath_v1,($__internal_3_$__cuda_sm20_rcp_rn_f32_slowpath - $__internal_2_$__cuda_sm20_dsqrt_rn_f64_mediumpath_v1)
$__internal_2_$__cuda_sm20_dsqrt_rn_f64_mediumpath_v1:
[----:B------:R-:W-:Y:S01]  /*7f70*/  ISETP.GE.U32.AND P0, PT, R20, -0x3400000, PT ;  /* 0xfcc000001400780c */ /* 0x000fe20003f06070 */
[----:B------:R-:W-:-:S12]  /*7f80*/  BSSY.RECONVERGENT B1, `(.L_x_96) ;  /* 0x0000023000017945 */ /* 0x000fd80003800200 */
[----:B------:R-:W-:Y:S05]  /*7f90*/  @!P0 BRA `(.L_x_97) ;  /* 0x0000000000208947 */ /* 0x000fea0003800000 */
[----:B------:R-:W-:-:S10]  /*7fa0*/  DFMA.RM R16, R16, R18, R14 ;  /* 0x000000121010722b */ /* 0x000fd4000000400e */
[----:B------:R-:W-:-:S05]  /*7fb0*/  IADD3 R14, P0, PT, R16, 0x1, RZ ;  /* 0x00000001100e7810 */ /* 0x000fca0007f1e0ff */
[----:B------:R-:W-:-:S06]  /*7fc0*/  IMAD.X R15, RZ, RZ, R17, P0 ;  /* 0x000000ffff0f7224 */ /* 0x000fcc00000e0611 */
[----:B------:R-:W-:-:S08]  /*7fd0*/  DFMA.RP R8, -R16, R14, R8 ;  /* 0x0000000e1008722b */ /* 0x000fd00000008108 */
[----:B------:R-:W-:-:S06]  /*7fe0*/  DSETP.GT.AND P0, PT, R8, RZ, PT ;  /* 0x000000ff0800722a */ /* 0x000fcc0003f04000 */
[----:B------:R-:W-:Y:S02]  /*7ff0*/  FSEL R14, R14, R16, P0 ;  /* 0x000000100e0e7208 */ /* 0x000fe40000000000 */
[----:B------:R-:W-:Y:S01]  /*8000*/  FSEL R15, R15, R17, P0 ;  /* 0x000000110f0f7208 */ /* 0x000fe20000000000 */
[----:B------:R-:W-:Y:S06]  /*8010*/  BRA `(.L_x_98) ;  /* 0x0000000000647947 */ /* 0x000fec0003800000 */
.L_x_97:
[----:B------:R-:W-:-:S14]  /*8020*/  DSETP.NE.AND P0, PT, R8, RZ, PT ;  /* 0x000000ff0800722a */ /* 0x000fdc0003f05000 */
[----:B------:R-:W-:Y:S05]  /*8030*/  @!P0 BRA `(.L_x_99) ;  /* 0x0000000000588947 */ /* 0x000fea0003800000 */
[----:B------:R-:W-:-:S13]  /*8040*/  ISETP.GE.AND P0, PT, R9, RZ, PT ;  /* 0x000000ff0900720c */ /* 0x000fda0003f06270 */
[----:B------:R-:W-:Y:S01]  /*8050*/  @!P0 MOV R14, 0x0 ;  /* 0x00000000000e8802 */ /* 0x000fe20000000f00 */
[----:B------:R-:W-:Y:S01]  /*8060*/  @!P0 IMAD.MOV.U32 R15, RZ, RZ, -0x80000 ;  /* 0xfff80000ff0f8424 */ /* 0x000fe200078e00ff */
[----:B------:R-:W-:Y:S06]  /*8070*/  @!P0 BRA `(.L_x_98) ;  /* 0x00000000004c8947 */ /* 0x000fec0003800000 */
[----:B------:R-:W-:-:S13]  /*8080*/  ISETP.GT.AND P0, PT, R9, 0x7fefffff, PT ;  /* 0x7fefffff0900780c */ /* 0x000fda0003f04270 */
[----:B------:R-:W-:Y:S05]  /*8090*/  @P0 BRA `(.L_x_99) ;  /* 0x0000000000400947 */ /* 0x000fea0003800000 */
[----:B------:R-:W-:Y:S01]  /*80a0*/  DMUL R8, R8, 8.11296384146066816958e+31 ;  /* 0x4690000008087828 */ /* 0x000fe20000000000 */
[----:B------:R-:W-:Y:S02]  /*80b0*/  IMAD.MOV.U32 R14, RZ, RZ, RZ ;  /* 0x000000ffff0e7224 */ /* 0x000fe400078e00ff */
[----:B------:R-:W-:Y:S02]  /*80c0*/  IMAD.MOV.U32 R18, RZ, RZ, 0x0 ;  /* 0x00000000ff127424 */ /* 0x000fe400078e00ff */
[----:B------:R-:W-:Y:S01]  /*80d0*/  IMAD.MOV.U32 R19, RZ, RZ, 0x3fd80000 ;  /* 0x3fd80000ff137424 */ /* 0x000fe200078e00ff */
[----:B------:R-:W0:Y:S02]  /*80e0*/  MUFU.RSQ64H R15, R9 ;  /* 0x00000009000f7308 */ /* 0x000e240000001c00 */
[----:B0-----:R-:W-:-:S08]  /*80f0*/  DMUL R16, R14, R14 ;  /* 0x0000000e0e107228 */ /* 0x001fd00000000000 */
[----:B------:R-:W-:-:S08]  /*8100*/  DFMA R16, R8, -R16, 1 ;  /* 0x3ff000000810742b */ /* 0x000fd00000000810 */
[----:B------:R-:W-:Y:S02]  /*8110*/  DFMA R18, R16, R18, 0.5 ;  /* 0x3fe000001012742b */ /* 0x000fe40000000012 */
[----:B------:R-:W-:-:S08]  /*8120*/  DMUL R16, R14, R16 ;  /* 0x000000100e107228 */ /* 0x000fd00000000000 */
[----:B------:R-:W-:-:S08]  /*8130*/  DFMA R16, R18, R16, R14 ;  /* 0x000000101210722b */ /* 0x000fd0000000000e */
[----:B------:R-:W-:Y:S02]  /*8140*/  DMUL R14, R8, R16 ;  /* 0x00000010080e7228 */ /* 0x000fe40000000000 */
[----:B------:R-:W-:-:S06]  /*8150*/  VIADD R17, R17, 0xfff00000 ;  /* 0xfff0000011117836 */ /* 0x000fcc0000000000 */
[----:B------:R-:W-:-:S08]  /*8160*/  DFMA R18, R14, -R14, R8 ;  /* 0x8000000e0e12722b */ /* 0x000fd00000000008 */
[----:B------:R-:W-:-:S10]  /*8170*/  DFMA R14, R16, R18, R14 ;  /* 0x00000012100e722b */ /* 0x000fd4000000000e */
[----:B------:R-:W-:Y:S01]  /*8180*/  VIADD R15, R15, 0xfcb00000 ;  /* 0xfcb000000f0f7836 */ /* 0x000fe20000000000 */
[----:B------:R-:W-:Y:S06]  /*8190*/  BRA `(.L_x_98) ;  /* 0x0000000000047947 */ /* 0x000fec0003800000 */
.L_x_99:
[----:B------:R-:W-:-:S11]  /*81a0*/  DADD R14, R8, R8 ;  /* 0x00000000080e7229 */ /* 0x000fd60000000008 */
.L_x_98:
[----:B------:R-:W-:Y:S05]  /*81b0*/  BSYNC.RECONVERGENT B1 ;  /* 0x0000000000017941 */ /* 0x000fea0003800200 */
.L_x_96:
[----:B------:R-:W-:Y:S01]  /*81c0*/  MOV R13, 0x0 ;  /* 0x00000000000d7802 */ /* 0x000fe20000000f00 */
[----:B------:R-:W-:Y:S02]  /*81d0*/  IMAD.MOV.U32 R16, RZ, RZ, R14 ;  /* 0x000000ffff107224 */ /* 0x000fe400078e000e */
[----:B------:R-:W-:Y:S01]  /*81e0*/  IMAD.MOV.U32 R17, RZ, RZ, R15 ;  /* 0x000000ffff117224 */ /* 0x000fe200078e000f */
[----:B------:R-:W-:Y:S06]  /*81f0*/  RET.REL.NODEC R12 `(_Z23non_central_chi2_kernelPfifi) ;  /* 0xffffff7c0c807950 */ /* 0x000fec0003c3ffff */
        .weak           $__internal_3_$__cuda_sm20_rcp_rn_f32_slowpath
        .type           $__internal_3_$__cuda_sm20_rcp_rn_f32_slowpath,@function
        .size           $__internal_3_$__cuda_sm20_rcp_rn_f32_slowpath,($__internal_4_$__cuda_sm20_sqrt_rn_f32_slowpath - $__internal_3_$__cuda_sm20_rcp_rn_f32_slowpath)
$__internal_3_$__cuda_sm20_rcp_rn_f32_slowpath:
[----:B------:R-:W-:Y:S01]  /*8200*/  IMAD.SHL.U32 R17, R12, 0x2, RZ ;  /* 0x000000020c117824 */ /* 0x000fe200078e00ff */
[----:B------:R-:W-:Y:S04]  /*8210*/  BSSY.RECONVERGENT B2, `(.L_x_100) ;  /* 0x0000030000027945 */ /* 0x000fe80003800200 */
[----:B------:R-:W-:-:S04]  /*8220*/  SHF.R.U32.HI R17, RZ, 0x18, R17 ;  /* 0x00000018ff117819 */ /* 0x000fc80000011611 */
[----:B------:R-:W-:-:S13]  /*8230*/  ISETP.NE.U32.AND P0, PT, R17, RZ, PT ;  /* 0x000000ff1100720c */ /* 0x000fda0003f05070 */
[----:B------:R-:W-:Y:S05]  /*8240*/  @P0 BRA `(.L_x_101) ;  /* 0x0000000000280947 */ /* 0x000fea0003800000 */
[----:B------:R-:W-:-:S05]  /*8250*/  IMAD.SHL.U32 R13, R12, 0x2, RZ ;  /* 0x000000020c0d7824 */ /* 0x000fca00078e00ff */
[----:B------:R-:W-:-:S13]  /*8260*/  ISETP.NE.AND P0, PT, R13, RZ, PT ;  /* 0x000000ff0d00720c */ /* 0x000fda0003f05270 */
[----:B------:R-:W-:Y:S01]  /*8270*/  @P0 FFMA R19, R12, 1.84467440737095516160e+19, RZ ;  /* 0x5f8000000c130823 */ /* 0x000fe200000000ff */
[----:B------:R-:W-:Y:S08]  /*8280*/  @!P0 MUFU.RCP R17, R12 ;  /* 0x0000000c00118308 */ /* 0x000ff00000001000 */
[----:B------:R-:W0:Y:S02]  /*8290*/  @P0 MUFU.RCP R20, R19 ;  /* 0x0000001300140308 */ /* 0x000e240000001000 */
[----:B0-----:R-:W-:-:S04]  /*82a0*/  @P0 FFMA R13, R19, R20, -1 ;  /* 0xbf800000130d0423 */ /* 0x001fc80000000014 */
[----:B------:R-:W-:-:S04]  /*82b0*/  @P0 FADD.FTZ R13, -R13, -RZ ;  /* 0x800000ff0d0d0221 */ /* 0x000fc80000010100 */
[----:B------:R-:W-:-:S04]  /*82c0*/  @P0 FFMA R13, R20, R13, R20 ;  /* 0x0000000d140d0223 */ /* 0x000fc80000000014 */
[----:B------:R-:W-:Y:S01]  /*82d0*/  @P0 FFMA R17, R13, 1.84467440737095516160e+19, RZ ;  /* 0x5f8000000d110823 */ /* 0x000fe200000000ff */
[----:B------:R-:W-:Y:S06]  /*82e0*/  BRA `(.L_x_102) ;  /* 0x0000000000887947 */ /* 0x000fec0003800000 */
.L_x_101:
[----:B------:R-:W-:-:S05]  /*82f0*/  VIADD R13, R17, 0xffffff03 ;  /* 0xffffff03110d7836 */ /* 0x000fca0000000000 */
[----:B------:R-:W-:-:S13]  /*8300*/  ISETP.GT.U32.AND P0, PT, R13, 0x1, PT ;  /* 0x000000010d00780c */ /* 0x000fda0003f04070 */
[----:B------:R-:W-:Y:S05]  /*8310*/  @P0 BRA `(.L_x_103) ;  /* 0x0000000000780947 */ /* 0x000fea0003800000 */
[----:B------:R-:W-:Y:S01]  /*8320*/  LOP3.LUT R19, R12, 0x7fffff, RZ, 0xc0, !PT ;  /* 0x007fffff0c137812 */ /* 0x000fe200078ec0ff */
[----:B------:R-:W-:-:S03]  /*8330*/  IMAD.MOV.U32 R22, RZ, RZ, 0x3 ;  /* 0x00000003ff167424 */ /* 0x000fc600078e00ff */
[----:B------:R-:W-:Y:S02]  /*8340*/  LOP3.LUT R24, R19, 0x3f800000, RZ, 0xfc, !PT ;  /* 0x3f80000013187812 */ /* 0x000fe400078efcff */
[----:B------:R-:W-:Y:S02]  /*8350*/  SHF.L.U32 R22, R22, R13, RZ ;  /* 0x0000000d16167219 */ /* 0x000fe400000006ff */
[----:B------:R-:W0:Y:S02]  /*8360*/  MUFU.RCP R19, R24 ;  /* 0x0000001800137308 */ /* 0x000e240000001000 */
[----:B0-----:R-:W-:-:S04]  /*8370*/  FFMA R20, R24, R19, -1 ;  /* 0xbf80000018147423 */ /* 0x001fc80000000013 */
[----:B------:R-:W-:-:S04]  /*8380*/  FADD.FTZ R30, -R20, -RZ ;  /* 0x800000ff141e7221 */ /* 0x000fc80000010100 */
[CCC-:B------:R-:W-:Y:S01]  /*8390*/  FFMA.RM R20, R19.reuse, R30.reuse, R19.reuse ;  /* 0x0000001e13147223 */ /* 0x1c0fe20000004013 */
[----:B------:R-:W-:-:S04]  /*83a0*/  FFMA.RP R21, R19, R30, R19 ;  /* 0x0000001e13157223 */ /* 0x000fc80000008013 */
[C---:B------:R-:W-:Y:S02]  /*83b0*/  LOP3.LUT R19, R20.reuse, 0x7fffff, RZ, 0xc0, !PT ;  /* 0x007fffff14137812 */ /* 0x040fe400078ec0ff */
[----:B------:R-:W-:Y:S02]  /*83c0*/  FSETP.NEU.FTZ.AND P0, PT, R20, R21, PT ;  /* 0x000000151400720b */ /* 0x000fe40003f1d000 */
[----:B------:R-:W-:Y:S02]  /*83d0*/  LOP3.LUT R19, R19, 0x800000, RZ, 0xfc, !PT ;  /* 0x0080000013137812 */ /* 0x000fe400078efcff */
[----:B------:R-:W-:Y:S02]  /*83e0*/  SEL R20, RZ, 0xffffffff, !P0 ;  /* 0xffffffffff147807 */ /* 0x000fe40004000000 */
[----:B------:R-:W-:-:S03]  /*83f0*/  LOP3.LUT R22, R22, R19, RZ, 0xc0, !PT ;  /* 0x0000001316167212 */ /* 0x000fc600078ec0ff */
[----:B------:R-:W-:Y:S01]  /*8400*/  IMAD.MOV R20, RZ, RZ, -R20 ;  /* 0x000000ffff147224 */ /* 0x000fe200078e0a14 */
[----:B------:R-:W-:-:S04]  /*8410*/  SHF.R.U32.HI R22, RZ, R13, R22 ;  /* 0x0000000dff167219 */ /* 0x000fc80000011616 */
[--C-:B------:R-:W-:Y:S01]  /*8420*/  LOP3.LUT P1, RZ, R20, R13, R19.reuse, 0xf8, !PT ;  /* 0x0000000d14ff7212 */ /* 0x100fe2000782f813 */
[----:B------:R-:W-:Y:S01]  /*8430*/  VIADD R20, R17, 0xffffff04 ;  /* 0xffffff0411147836 */ /* 0x000fe20000000000 */
[C---:B------:R-:W-:Y:S02]  /*8440*/  LOP3.LUT P0, RZ, R22.reuse, 0x1, RZ, 0xc0, !PT ;  /* 0x0000000116ff7812 */ /* 0x040fe4000780c0ff */
[----:B------:R-:W-:Y:S02]  /*8450*/  LOP3.LUT P2, RZ, R22, 0x2, RZ, 0xc0, !PT ;  /* 0x0000000216ff7812 */ /* 0x000fe4000784c0ff */
[----:B------:R-:W-:Y:S02]  /*8460*/  SHF.R.U32.HI R17, RZ, R20, R19 ;  /* 0x00000014ff117219 */ /* 0x000fe40000011613 */
[----:B------:R-:W-:Y:S02]  /*8470*/  PLOP3.LUT P0, PT, P0, P1, P2, 0xe0, 0x0 ;  /* 0x000000000000781c */ /* 0x000fe40000703c20 */
[----:B------:R-:W-:-:S02]  /*8480*/  LOP3.LUT P1, RZ, R12, 0x7fffff, RZ, 0xc0, !PT ;  /* 0x007fffff0cff7812 */ /* 0x000fc4000782c0ff */
[----:B------:R-:W-:-:S05]  /*8490*/  SEL R13, RZ, 0x1, !P0 ;  /* 0x00000001ff0d7807 */ /* 0x000fca0004000000 */
[----:B------:R-:W-:-:S05]  /*84a0*/  IMAD.MOV R13, RZ, RZ, -R13 ;  /* 0x000000ffff0d7224 */ /* 0x000fca00078e0a0d */
[----:B------:R-:W-:-:S13]  /*84b0*/  ISETP.GE.AND P0, PT, R13, RZ, PT ;  /* 0x000000ff0d00720c */ /* 0x000fda0003f06270 */
[----:B------:R-:W-:-:S05]  /*84c0*/  @!P0 VIADD R17, R17, 0x1 ;  /* 0x0000000111118836 */ /* 0x000fca0000000000 */
[----:B------:R-:W-:-:S04]  /*84d0*/  @!P1 SHF.L.U32 R17, R17, 0x1, RZ ;  /* 0x0000000111119819 */ /* 0x000fc800000006ff */
[----:B------:R-:W-:Y:S01]  /*84e0*/  LOP3.LUT R17, R17, 0x80000000, R12, 0xf8, !PT ;  /* 0x8000000011117812 */ /* 0x000fe200078ef80c */
[----:B------:R-:W-:Y:S06]  /*84f0*/  BRA `(.L_x_102) ;  /* 0x0000000000047947 */ /* 0x000fec0003800000 */
.L_x_103:
[----:B------:R0:W1:Y:S02]  /*8500*/  MUFU.RCP R17, R12 ;  /* 0x0000000c00117308 */ /* 0x0000640000001000 */
.L_x_102:
[----:B------:R-:W-:Y:S05]  /*8510*/  BSYNC.RECONVERGENT B2 ;  /* 0x0000000000027941 */ /* 0x000fea0003800200 */
.L_x_100:
[----:B0-----:R-:W-:Y:S02]  /*8520*/  IMAD.MOV.U32 R12, RZ, RZ, R16 ;  /* 0x000000ffff0c7224 */ /* 0x001fe400078e0010 */
[----:B------:R-:W-:-:S04]  /*8530*/  IMAD.MOV.U32 R13, RZ, RZ, 0x0 ;  /* 0x00000000ff0d7424 */ /* 0x000fc800078e00ff */
[----:B-1----:R-:W-:Y:S05]  /*8540*/  RET.REL.NODEC R12 `(_Z23non_central_chi2_kernelPfifi) ;  /* 0xffffff780cac7950 */ /* 0x002fea0003c3ffff */
        .weak           $__internal_4_$__cuda_sm20_sqrt_rn_f32_slowpath
        .type           $__internal_4_$__cuda_sm20_sqrt_rn_f32_slowpath,@function
        .size           $__internal_4_$__cuda_sm20_sqrt_rn_f32_slowpath,($__internal_5_$__cuda_sm3x_div_rn_noftz_f32_slowpath - $__internal_4_$__cuda_sm20_sqrt_rn_f32_slowpath)
$__internal_4_$__cuda_sm20_sqrt_rn_f32_slowpath:
[----:B------:R-:W-:-:S13]  /*8550*/  LOP3.LUT P0, RZ, R15, 0x7fffffff, RZ, 0xc0, !PT ;  /* 0x7fffffff0fff7812 */ /* 0x000fda000780c0ff */
[----:B------:R-:W-:Y:S05]  /*8560*/  @!P0 BRA `(.L_x_104) ;  /* 0x0000000000448947 */ /* 0x000fea0003800000 */
[----:B------:R-:W-:Y:S01]  /*8570*/  FSETP.GEU.FTZ.AND P0, PT, R15, RZ, PT ;  /* 0x000000ff0f00720b */ /* 0x000fe20003f1e000 */
[----:B------:R-:W-:-:S12]  /*8580*/  IMAD.MOV.U32 R12, RZ, RZ, R15 ;  /* 0x000000ffff0c7224 */ /* 0x000fd800078e000f */
[----:B------:R-:W-:Y:S01]  /*8590*/  @!P0 IMAD.MOV.U32 R15, RZ, RZ, 0x7fffffff ;  /* 0x7fffffffff0f8424 */ /* 0x000fe200078e00ff */
[----:B------:R-:W-:Y:S06]  /*85a0*/  @!P0 BRA `(.L_x_104) ;  /* 0x0000000000348947 */ /* 0x000fec0003800000 */
[----:B------:R-:W-:-:S13]  /*85b0*/  FSETP.GTU.FTZ.AND P0, PT, |R12|, +INF , PT ;  /* 0x7f8000000c00780b */ /* 0x000fda0003f1c200 */
[----:B------:R-:W-:Y:S01]  /*85c0*/  @P0 FADD.FTZ R15, R12, 1 ;  /* 0x3f8000000c0f0421 */ /* 0x000fe20000010000 */
[----:B------:R-:W-:Y:S06]  /*85d0*/  @P0 BRA `(.L_x_104) ;  /* 0x0000000000280947 */ /* 0x000fec0003800000 */
[----:B------:R-:W-:-:S13]  /*85e0*/  FSETP.NEU.FTZ.AND P0, PT, |R12|, +INF , PT ;  /* 0x7f8000000c00780b */ /* 0x000fda0003f1d200 */
[----:B------:R-:W-:-:S04]  /*85f0*/  @P0 FFMA R13, R12, 1.84467440737095516160e+19, RZ ;  /* 0x5f8000000c0d0823 */ /* 0x000fc800000000ff */
[----:B------:R-:W0:Y:S02]  /*8600*/  @P0 MUFU.RSQ R14, R13 ;  /* 0x0000000d000e0308 */ /* 0x000e240000001400 */
[----:B0-----:R-:W-:Y:S01]  /*8610*/  @P0 FMUL.FTZ R16, R13, R14 ;  /* 0x0000000e0d100220 */ /* 0x001fe20000410000 */
[----:B------:R-:W-:-:S03]  /*8620*/  @P0 FMUL.FTZ R14, R14, 0.5 ;  /* 0x3f0000000e0e0820 */ /* 0x000fc60000410000 */
[----:B------:R-:W-:-:S04]  /*8630*/  @P0 FADD.FTZ R15, -R16, -RZ ;  /* 0x800000ff100f0221 */ /* 0x000fc80000010100 */
[----:B------:R-:W-:Y:S01]  /*8640*/  @P0 FFMA R17, R16, R15, R13 ;  /* 0x0000000f10110223 */ /* 0x000fe2000000000d */
[----:B------:R-:W-:-:S03]  /*8650*/  @!P0 IMAD.MOV.U32 R15, RZ, RZ, R12 ;  /* 0x000000ffff0f8224 */ /* 0x000fc600078e000c */
[----:B------:R-:W-:-:S04]  /*8660*/  @P0 FFMA R14, R17, R14, R16 ;  /* 0x0000000e110e0223 */ /* 0x000fc80000000010 */
[----:B------:R-:W-:-:S07]  /*8670*/  @P0 FMUL.FTZ R15, R14, 2.3283064365386962891e-10 ;  /* 0x2f8000000e0f0820 */ /* 0x000fce0000410000 */
.L_x_104:
[----:B------:R-:W-:Y:S02]  /*8680*/  IMAD.MOV.U32 R12, RZ, RZ, R18 ;  /* 0x000000ffff0c7224 */ /* 0x000fe400078e0012 */
[----:B------:R-:W-:-:S04]  /*8690*/  IMAD.MOV.U32 R13, RZ, RZ, 0x0 ;  /* 0x00000000ff0d7424 */ /* 0x000fc800078e00ff */
[----:B------:R-:W-:Y:S05]  /*86a0*/  RET.REL.NODEC R12 `(_Z23non_central_chi2_kernelPfifi) ;  /* 0xffffff780c547950 */ /* 0x000fea0003c3ffff */
        .weak           $__internal_5_$__cuda_sm3x_div_rn_noftz_f32_slowpath
        .type           $__internal_5_$__cuda_sm3x_div_rn_noftz_f32_slowpath,@function
        .size           $__internal_5_$__cuda_sm3x_div_rn_noftz_f32_slowpath,(.L_x_122 - $__internal_5_$__cuda_sm3x_div_rn_noftz_f32_slowpath)
$__internal_5_$__cuda_sm3x_div_rn_noftz_f32_slowpath:
[----:B------:R-:W-:Y:S01]  /*86b0*/  SHF.R.U32.HI R17, RZ, 0x17, R13 ;  /* 0x00000017ff117819 */ /* 0x000fe2000001160d */
[----:B------:R-:W-:Y:S01]  /*86c0*/  BSSY.RECONVERGENT B1, `(.L_x_105) ;  /* 0x0000062000017945 */ /* 0x000fe20003800200 */
[----:B------:R-:W-:Y:S02]  /*86d0*/  SHF.R.U32.HI R19, RZ, 0x17, R12 ;  /* 0x00000017ff137819 */ /* 0x000fe4000001160c */
[----:B------:R-:W-:Y:S02]  /*86e0*/  LOP3.LUT R17, R17, 0xff, RZ, 0xc0, !PT ;  /* 0x000000ff11117812 */ /* 0x000fe400078ec0ff */
[----:B------:R-:W-:-:S03]  /*86f0*/  LOP3.LUT R19, R19, 0xff, RZ, 0xc0, !PT ;  /* 0x000000ff13137812 */ /* 0x000fc600078ec0ff */
[----:B------:R-:W-:Y:S01]  /*8700*/  VIADD R21, R17, 0xffffffff ;  /* 0xffffffff11157836 */ /* 0x000fe20000000000 */
[----:B------:R-:W-:-:S04]  /*8710*/  IADD3 R20, PT, PT, R19, -0x1, RZ ;  /* 0xffffffff13147810 */ /* 0x000fc80007ffe0ff */
[----:B------:R-:W-:-:S04]  /*8720*/  ISETP.GT.U32.AND P0, PT, R21, 0xfd, PT ;  /* 0x000000fd1500780c */ /* 0x000fc80003f04070 */
[----:B------:R-:W-:-:S13]  /*8730*/  ISETP.GT.U32.OR P0, PT, R20, 0xfd, P0 ;  /* 0x000000fd1400780c */ /* 0x000fda0000704470 */
[----:B------:R-:W-:Y:S01]  /*8740*/  @!P0 IMAD.MOV.U32 R18, RZ, RZ, RZ ;  /* 0x000000ffff128224 */ /* 0x000fe200078e00ff */
[----:B------:R-:W-:Y:S06]  /*8750*/  @!P0 BRA `(.L_x_106) ;  /* 0x00000000005c8947 */ /* 0x000fec0003800000 */
[----:B------:R-:W-:Y:S02]  /*8760*/  FSETP.GTU.FTZ.AND P0, PT, |R12|, +INF , PT ;  /* 0x7f8000000c00780b */ /* 0x000fe40003f1c200 */
[----:B------:R-:W-:-:S04]  /*8770*/  FSETP.GTU.FTZ.AND P1, PT, |R13|, +INF , PT ;  /* 0x7f8000000d00780b */ /* 0x000fc80003f3c200 */
[----:B------:R-:W-:-:S13]  /*8780*/  PLOP3.LUT P0, PT, P0, P1, PT, 0xf8, 0x8f ;  /* 0x00000000008f781c */ /* 0x000fda0000703f70 */
[----:B------:R-:W-:Y:S05]  /*8790*/  @P0 BRA `(.L_x_107) ;  /* 0x00000004004c0947 */ /* 0x000fea0003800000 */
[----:B------:R-:W-:-:S13]  /*87a0*/  LOP3.LUT P0, RZ, R13, 0x7fffffff, R12, 0xc8, !PT ;  /* 0x7fffffff0dff7812 */ /* 0x000fda000780c80c */
[----:B------:R-:W-:Y:S05]  /*87b0*/  @!P0 BRA `(.L_x_108) ;  /* 0x00000004003c8947 */ /* 0x000fea0003800000 */
[C---:B------:R-:W-:Y:S02]  /*87c0*/  FSETP.NEU.FTZ.AND P0, PT, |R12|.reuse, +INF , PT ;  /* 0x7f8000000c00780b */ /* 0x040fe40003f1d200 */
[----:B------:R-:W-:Y:S02]  /*87d0*/  FSETP.NEU.FTZ.AND P2, PT, |R13|, +INF , PT ;  /* 0x7f8000000d00780b */ /* 0x000fe40003f5d200 */
[----:B------:R-:W-:-:S11]  /*87e0*/  FSETP.NEU.FTZ.AND P1, PT, |R12|, +INF , PT ;  /* 0x7f8000000c00780b */ /* 0x000fd60003f3d200 */
[----:B------:R-:W-:Y:S05]  /*87f0*/  @!P2 BRA !P0, `(.L_x_108) ;  /* 0x00000004002ca947 */ /* 0x000fea0004000000 */
[----:B------:R-:W-:-:S04]  /*8800*/  LOP3.LUT P0, RZ, R12, 0x7fffffff, RZ, 0xc0, !PT ;  /* 0x7fffffff0cff7812 */ /* 0x000fc8000780c0ff */
[----:B------:R-:W-:-:S13]  /*8810*/  PLOP3.LUT P0, PT, P2, P0, PT, 0x2f, 0xf2 ;  /* 0x0000000000f2781c */ /* 0x000fda0001700577 */
[----:B------:R-:W-:Y:S05]  /*8820*/  @P0 BRA `(.L_x_109) ;  /* 0x0000000400180947 */ /* 0x000fea0003800000 */
[----:B------:R-:W-:-:S04]  /*8830*/  LOP3.LUT P0, RZ, R13, 0x7fffffff, RZ, 0xc0, !PT ;  /* 0x7fffffff0dff7812 */ /* 0x000fc8000780c0ff */
[----:B------:R-:W-:-:S13]  /*8840*/  PLOP3.LUT P0, PT, P1, P0, PT, 0x2f, 0xf2 ;  /* 0x0000000000f2781c */ /* 0x000fda0000f00577 */
[----:B------:R-:W-:Y:S05]  /*8850*/  @P0 BRA `(.L_x_110) ;  /* 0x0000000400000947 */ /* 0x000fea0003800000 */
[----:B------:R-:W-:Y:S02]  /*8860*/  ISETP.GE.AND P0, PT, R20, RZ, PT ;  /* 0x000000ff1400720c */ /* 0x000fe40003f06270 */
[----:B------:R-:W-:-:S11]  /*8870*/  ISETP.GE.AND P1, PT, R21, RZ, PT ;  /* 0x000000ff1500720c */ /* 0x000fd60003f26270 */
[----:B------:R-:W-:Y:S02]  /*8880*/  @P0 IMAD.MOV.U32 R18, RZ, RZ, RZ ;  /* 0x000000ffff120224 */ /* 0x000fe400078e00ff */
[----:B------:R-:W-:Y:S01]  /*8890*/  @!P0 FFMA R12, R12, 1.84467440737095516160e+19, RZ ;  /* 0x5f8000000c0c8823 */ /* 0x000fe200000000ff */
[----:B------:R-:W-:Y:S02]  /*88a0*/  @!P0 IMAD.MOV.U32 R18, RZ, RZ, -0x40 ;  /* 0xffffffc0ff128424 */ /* 0x000fe400078e00ff */
[----:B------:R-:W-:Y:S02]  /*88b0*/  @!P1 FFMA R13, R13, 1.84467440737095516160e+19, RZ ;  /* 0x5f8000000d0d9823 */ /* 0x000fe400000000ff */
[----:B------:R-:W-:-:S07]  /*88c0*/  @!P1 VIADD R18, R18, 0x40 ;  /* 0x0000004012129836 */ /* 0x000fce0000000000 */
.L_x_106:
[----:B------:R-:W-:Y:S01]  /*88d0*/  LEA R20, R17, 0xc0800000, 0x17 ;  /* 0xc080000011147811 */ /* 0x000fe200078eb8ff */
[----:B------:R-:W-:Y:S01]  /*88e0*/  VIADD R19, R19, 0xffffff81 ;  /* 0xffffff8113137836 */ /* 0x000fe20000000000 */
[----:B------:R-:W-:Y:S03]  /*88f0*/  BSSY.RECONVERGENT B2, `(.L_x_111) ;  /* 0x0000035000027945 */ /* 0x000fe60003800200 */
[----:B------:R-:W-:Y:S02]  /*8900*/  IMAD.IADD R22, R13, 0x1, -R20 ;  /* 0x000000010d167824 */ /* 0x000fe400078e0a14 */
[C---:B------:R-:W-:Y:S01]  /*8910*/  IMAD R12, R19.reuse, -0x800000, R12 ;  /* 0xff800000130c7824 */ /* 0x040fe200078e020c */
[----:B------:R-:W-:Y:S01]  /*8920*/  IADD3 R19, PT, PT, R19, 0x7f, -R17 ;  /* 0x0000007f13137810 */ /* 0x000fe20007ffe811 */
[----:B------:R-:W0:Y:S01]  /*8930*/  MUFU.RCP R20, R22 ;  /* 0x0000001600147308 */ /* 0x000e220000001000 */
[----:B------:R-:W-:-:S03]  /*8940*/  FADD.FTZ R21, -R22, -RZ ;  /* 0x800000ff16157221 */ /* 0x000fc60000010100 */
[----:B------:R-:W-:Y:S02]  /*8950*/  IMAD.IADD R19, R19, 0x1, R18 ;  /* 0x0000000113137824 */ /* 0x000fe400078e0212 */
[----:B0-----:R-:W-:-:S04]  /*8960*/  FFMA R13, R20, R21, 1 ;  /* 0x3f800000140d7423 */ /* 0x001fc80000000015 */
[----:B------:R-:W-:-:S04]  /*8970*/  FFMA R13, R20, R13, R20 ;  /* 0x0000000d140d7223 */ /* 0x000fc80000000014 */
[----:B------:R-:W-:-:S04]  /*8980*/  FFMA R20, R12, R13, RZ ;  /* 0x0000000d0c147223 */ /* 0x000fc800000000ff */
[----:B------:R-:W-:-:S04]  /*8990*/  FFMA R23, R21, R20, R12 ;  /* 0x0000001415177223 */ /* 0x000fc8000000000c */
[----:B------:R-:W-:-:S04]  /*89a0*/  FFMA R20, R13, R23, R20 ;  /* 0x000000170d147223 */ /* 0x000fc80000000014 */
[----:B------:R-:W-:-:S04]  /*89b0*/  FFMA R21, R21, R20, R12 ;  /* 0x0000001415157223 */ /* 0x000fc8000000000c */
[----:B------:R-:W-:-:S05]  /*89c0*/  FFMA R12, R13, R21, R20 ;  /* 0x000000150d0c7223 */ /* 0x000fca0000000014 */
[----:B------:R-:W-:-:S04]  /*89d0*/  SHF.R.U32.HI R17, RZ, 0x17, R12 ;  /* 0x00000017ff117819 */ /* 0x000fc8000001160c */
[----:B------:R-:W-:-:S05]  /*89e0*/  LOP3.LUT R17, R17, 0xff, RZ, 0xc0, !PT ;  /* 0x000000ff11117812 */ /* 0x000fca00078ec0ff */
[----:B------:R-:W-:-:S05]  /*89f0*/  IMAD.IADD R17, R17, 0x1, R19 ;  /* 0x0000000111117824 */ /* 0x000fca00078e0213 */
[----:B------:R-:W-:-:S04]  /*8a00*/  IADD3 R18, PT, PT, R17, -0x1, RZ ;  /* 0xffffffff11127810 */ /* 0x000fc80007ffe0ff */
[----:B------:R-:W-:-:S13]  /*8a10*/  ISETP.GE.U32.AND P0, PT, R18, 0xfe, PT ;  /* 0x000000fe1200780c */ /* 0x000fda0003f06070 */
[----:B------:R-:W-:Y:S05]  /*8a20*/  @!P0 BRA `(.L_x_112) ;  /* 0x0000000000808947 */ /* 0x000fea0003800000 */
[----:B------:R-:W-:-:S13]  /*8a30*/  ISETP.GT.AND P0, PT, R17, 0xfe, PT ;  /* 0x000000fe1100780c */ /* 0x000fda0003f04270 */
[----:B------:R-:W-:Y:S05]  /*8a40*/  @P0 BRA `(.L_x_113) ;  /* 0x00000000006c0947 */ /* 0x000fea0003800000 */
[----:B------:R-:W-:-:S13]  /*8a50*/  ISETP.GE.AND P0, PT, R17, 0x1, PT ;  /* 0x000000011100780c */ /* 0x000fda0003f06270 */
[----:B------:R-:W-:Y:S05]  /*8a60*/  @P0 BRA `(.L_x_114) ;  /* 0x0000000000740947 */ /* 0x000fea0003800000 */
[----:B------:R-:W-:Y:S02]  /*8a70*/  ISETP.GE.AND P0, PT, R17, -0x18, PT ;  /* 0xffffffe81100780c */ /* 0x000fe40003f06270 */
[----:B------:R-:W-:-:S11]  /*8a80*/  LOP3.LUT R12, R12, 0x80000000, RZ, 0xc0, !PT ;  /* 0x800000000c0c7812 */ /* 0x000fd600078ec0ff */
[----:B------:R-:W-:Y:S05]  /*8a90*/  @!P0 BRA `(.L_x_114) ;  /* 0x0000000000688947 */ /* 0x000fea0003800000 */
[-CC-:B------:R-:W-:Y:S01]  /*8aa0*/  FFMA.RZ R18, R13, R21.reuse, R20.reuse ;  /* 0x000000150d127223 */ /* 0x180fe2000000c014 */
[C---:B------:R-:W-:Y:S02]  /*8ab0*/  ISETP.NE.AND P2, PT, R17.reuse, RZ, PT ;  /* 0x000000ff1100720c */ /* 0x040fe40003f45270 */
[----:B------:R-:W-:Y:S02]  /*8ac0*/  ISETP.NE.AND P1, PT, R17, RZ, PT ;  /* 0x000000ff1100720c */ /* 0x000fe40003f25270 */
[----:B------:R-:W-:Y:S01]  /*8ad0*/  LOP3.LUT R19, R18, 0x7fffff, RZ, 0xc0, !PT ;  /* 0x007fffff12137812 */ /* 0x000fe200078ec0ff */
[CCC-:B------:R-:W-:Y:S01]  /*8ae0*/  FFMA.RP R18, R13.reuse, R21.reuse, R20.reuse ;  /* 0x000000150d127223 */ /* 0x1c0fe20000008014 */
[----:B------:R-:W-:Y:S01]  /*8af0*/  FFMA.RM R13, R13, R21, R20 ;  /* 0x000000150d0d7223 */ /* 0x000fe20000004014 */
[----:B------:R-:W-:Y:S01]  /*8b00*/  VIADD R20, R17, 0x20 ;  /* 0x0000002011147836 */ /* 0x000fe20000000000 */
[----:B------:R-:W-:Y:S01]  /*8b10*/  LOP3.LUT R19, R19, 0x800000, RZ, 0xfc, !PT ;  /* 0x0080000013137812 */ /* 0x000fe200078efcff */
[----:B------:R-:W-:-:S02]  /*8b20*/  IMAD.MOV R17, RZ, RZ, -R17 ;  /* 0x000000ffff117224 */ /* 0x000fc400078e0a11 */
[----:B------:R-:W-:Y:S02]  /*8b30*/  FSETP.NEU.FTZ.AND P0, PT, R18, R13, PT ;  /* 0x0000000d1200720b */ /* 0x000fe40003f1d000 */
[----:B------:R-:W-:Y:S02]  /*8b40*/  SHF.L.U32 R20, R19, R20, RZ ;  /* 0x0000001413147219 */ /* 0x000fe400000006ff */
[----:B------:R-:W-:Y:S02]  /*8b50*/  SEL R18, R17, RZ, P2 ;  /* 0x000000ff11127207 */ /* 0x000fe40001000000 */
[----:B------:R-:W-:Y:S02]  /*8b60*/  ISETP.NE.AND P1, PT, R20, RZ, P1 ;  /* 0x000000ff1400720c */ /* 0x000fe40000f25270 */
[----:B------:R-:W-:Y:S02]  /*8b70*/  SHF.R.U32.HI R18, RZ, R18, R19 ;  /* 0x00000012ff127219 */ /* 0x000fe40000011613 */
[----:B------:R-:W-:-:S02]  /*8b80*/  PLOP3.LUT P0, PT, P0, P1, PT, 0xf8, 0x8f ;  /* 0x00000000008f781c */ /* 0x000fc40000703f70 */
[----:B------:R-:W-:Y:S02]  /*8b90*/  SHF.R.U32.HI R20, RZ, 0x1, R18 ;  /* 0x00000001ff147819 */ /* 0x000fe40000011612 */
[----:B------:R-:W-:-:S04]  /*8ba0*/  SEL R13, RZ, 0x1, !P0 ;  /* 0x00000001ff0d7807 */ /* 0x000fc80004000000 */
[----:B------:R-:W-:-:S04]  /*8bb0*/  LOP3.LUT R13, R13, 0x1, R20, 0xf8, !PT ;  /* 0x000000010d0d7812 */ /* 0x000fc800078ef814 */
[----:B------:R-:W-:-:S05]  /*8bc0*/  LOP3.LUT R13, R13, R18, RZ, 0xc0, !PT ;  /* 0x000000120d0d7212 */ /* 0x000fca00078ec0ff */
[----:B------:R-:W-:-:S05]  /*8bd0*/  IMAD.IADD R13, R20, 0x1, R13 ;  /* 0x00000001140d7824 */ /* 0x000fca00078e020d */
[----:B------:R-:W-:Y:S01]  /*8be0*/  LOP3.LUT R12, R13, R12, RZ, 0xfc, !PT ;  /* 0x0000000c0d0c7212 */ /* 0x000fe200078efcff */
[----:B------:R-:W-:Y:S06]  /*8bf0*/  BRA `(.L_x_114) ;  /* 0x0000000000107947 */ /* 0x000fec0003800000 */
.L_x_113:
[----:B------:R-:W-:-:S04]  /*8c00*/  LOP3.LUT R12, R12, 0x80000000, RZ, 0xc0, !PT ;  /* 0x800000000c0c7812 */ /* 0x000fc800078ec0ff */
[----:B------:R-:W-:Y:S01]  /*8c10*/  LOP3.LUT R12, R12, 0x7f800000, RZ, 0xfc, !PT ;  /* 0x7f8000000c0c7812 */ /* 0x000fe200078efcff */
[----:B------:R-:W-:Y:S06]  /*8c20*/  BRA `(.L_x_114) ;  /* 0x0000000000047947 */ /* 0x000fec0003800000 */
.L_x_112:
[----:B------:R-:W-:-:S07]  /*8c30*/  IMAD R12, R19, 0x800000, R12 ;  /* 0x00800000130c7824 */ /* 0x000fce00078e020c */
.L_x_114:
[----:B------:R-:W-:Y:S05]  /*8c40*/  BSYNC.RECONVERGENT B2 ;  /* 0x0000000000027941 */ /* 0x000fea0003800200 */
.L_x_111:
[----:B------:R-:W-:Y:S05]  /*8c50*/  BRA `(.L_x_115) ;  /* 0x0000000000207947 */ /* 0x000fea0003800000 */
.L_x_110:
[----:B------:R-:W-:-:S04]  /*8c60*/  LOP3.LUT R12, R13, 0x80000000, R12, 0x48, !PT ;  /* 0x800000000d0c7812 */ /* 0x000fc800078e480c */
[----:B------:R-:W-:Y:S01]  /*8c70*/  LOP3.LUT R12, R12, 0x7f800000, RZ, 0xfc, !PT ;  /* 0x7f8000000c0c7812 */ /* 0x000fe200078efcff */
[----:B------:R-:W-:Y:S06]  /*8c80*/  BRA `(.L_x_115) ;  /* 0x0000000000147947 */ /* 0x000fec0003800000 */
.L_x_109:
[----:B------:R-:W-:Y:S01]  /*8c90*/  LOP3.LUT R12, R13, 0x80000000, R12, 0x48, !PT ;  /* 0x800000000d0c7812 */ /* 0x000fe200078e480c */
[----:B------:R-:W-:Y:S06]  /*8ca0*/  BRA `(.L_x_115) ;  /* 0x00000000000c7947 */ /* 0x000fec0003800000 */
.L_x_108:
[----:B------:R-:W0:Y:S01]  /*8cb0*/  MUFU.RSQ R12, -QNAN ;  /* 0xffc00000000c7908 */ /* 0x000e220000001400 */
[----:B------:R-:W-:Y:S05]  /*8cc0*/  BRA `(.L_x_115) ;  /* 0x0000000000047947 */ /* 0x000fea0003800000 */
.L_x_107:
[----:B------:R-:W-:-:S07]  /*8cd0*/  FADD.FTZ R12, R12, R13 ;  /* 0x0000000d0c0c7221 */ /* 0x000fce0000010000 */
.L_x_115:
[----:B------:R-:W-:Y:S05]  /*8ce0*/  BSYNC.RECONVERGENT B1 ;  /* 0x0000000000017941 */ /* 0x000fea0003800200 */
.L_x_105:
[----:B0-----:R-:W-:Y:S02]  /*8cf0*/  IMAD.MOV.U32 R18, RZ, RZ, R12 ;  /* 0x000000ffff127224 */ /* 0x001fe400078e000c */
[----:B------:R-:W-:Y:S02]  /*8d00*/  IMAD.MOV.U32 R12, RZ, RZ, R16 ;  /* 0x000000ffff0c7224 */ /* 0x000fe400078e0010 */
[----:B------:R-:W-:-:S04]  /*8d10*/  IMAD.MOV.U32 R13, RZ, RZ, 0x0 ;  /* 0x00000000ff0d7424 */ /* 0x000fc800078e00ff */
[----:B------:R-:W-:Y:S05]  /*8d20*/  RET.REL.NODEC R12 `(_Z23non_central_chi2_kernelPfifi) ;  /* 0xffffff700cb47950 */ /* 0x000fea0003c3ffff */
.L_x_116:
[----:B------:R-:W-:-:S00]  /*8d30*/  BRA `(.L_x_116) ;  /* 0xfffffffc00fc7947 */ /* 0x000fc0000383ffff */
[----:B------:R-:W-:-:S00]  /*8d40*/  NOP ;  /* 0x0000000000007918 */ /* 0x000fc00000000000 */
        /* <DEDUP_REMOVED lines=11> */
.L_x_122:


//--------------------- .nv.global.init           --------------------------
	.section	.nv.global.init,"aw",@progbits
	.align	4
.nv.global.init:
	.type		mrg32k3aM1SubSeq,@object
	.size		mrg32k3aM1SubSeq,(mrg32k3aM2SubSeq - mrg32k3aM1SubSeq)
mrg32k3aM1SubSeq:
        /*0000*/ 	.byte	0x0b, 0xcc, 0xee, 0x04, 0x73, 0x29, 0x8b, 0x6f, 0xf6, 0x53, 0x03, 0xf6, 0x23, 0xf6, 0xea, 0xda
        /* <DEDUP_REMOVED lines=125> */
	.type		mrg32k3aM2SubSeq,@object
	.size		mrg32k3aM2SubSeq,(mrg32k3aM1 - mrg32k3aM2SubSeq)
mrg32k3aM2SubSeq:
        /* <DEDUP_REMOVED lines=126> */
	.type		mrg32k3aM1,@object
	.size		mrg32k3aM1,(mrg32k3aM1Seq - mrg32k3aM1)
mrg32k3aM1:
        /* <DEDUP_REMOVED lines=144> */
	.type		mrg32k3aM1Seq,@object
	.size		mrg32k3aM1Seq,(mrg32k3aM2 - mrg32k3aM1Seq)
mrg32k3aM1Seq:
        /* <DEDUP_REMOVED lines=144> */
	.type		mrg32k3aM2,@object
	.size		mrg32k3aM2,(mrg32k3aM2Seq - mrg32k3aM2)
mrg32k3aM2:
        /* <DEDUP_REMOVED lines=144> */
	.type		mrg32k3aM2Seq,@object
	.size		mrg32k3aM2Seq,(precalc_xorwow_matrix - mrg32k3aM2Seq)
mrg32k3aM2Seq:
        /* <DEDUP_REMOVED lines=144> */
	.type		precalc_xorwow_matrix,@object
	.size		precalc_xorwow_matrix,(precalc_xorwow_offset_matrix - precalc_xorwow_matrix)
precalc_xorwow_matrix:
        /* <DEDUP_REMOVED lines=6400> */
	.type		precalc_xorwow_offset_matrix,@object
	.size		precalc_xorwow_offset_matrix,(.L_1 - precalc_xorwow_offset_matrix)
precalc_xorwow_offset_matrix:
        /* <DEDUP_REMOVED lines=6400> */
.L_1:


//--------------------- .nv.shared.reserved.0     --------------------------
	.section	.nv.shared.reserved.0,"aw",@nobits
	.weak		__nv_reservedSMEM_offset_0_alias
	.size		__nv_reservedSMEM_offset_0_alias, 0, 64
	.other		__nv_reservedSMEM_offset_0_alias,@"STO_CUDA_RESERVED_SHARED STV_DEFAULT"
__nv_reservedSMEM_offset_0_alias:
	.zero		0
	.zero		64


//--------------------- .nv.constant0._Z23non_central_chi2_kernelPfifi --------------------------
	.section	.nv.constant0._Z23non_central_chi2_kernelPfifi,"a",@progbits
	.sectionflags	@""
	.align	4
.nv.constant0._Z23non_central_chi2_kernelPfifi:
	.zero		916


//--------------------- SYMBOLS --------------------------

	.type		.nv.reservedSmem.offset0,@object
	.size		.nv.reservedSmem.offset0,0x4
